//
// Generated by NVIDIA NVVM Compiler
//
// Compiler Build ID: CL-36424714
// Cuda compilation tools, release 13.0, V13.0.88
// Based on NVVM 20.0.0
//

.version 9.0
.target sm_100
.address_size 64

	// .globl	computeDeform
// _ZZ13computeDeformE8sumArray has been demoted

.visible .entry computeDeform(
	.param .f32 computeDeform_param_0,
	.param .f32 computeDeform_param_1,
	.param .align 8 .b8 computeDeform_param_2[96],
	.param .u64 .ptr .align 1 computeDeform_param_3,
	.param .u64 .ptr .align 1 computeDeform_param_4,
	.param .u32 computeDeform_param_5,
	.param .align 8 .b8 computeDeform_param_6[24],
	.param .align 8 .b8 computeDeform_param_7[96],
	.param .u8 computeDeform_param_8,
	.param .u8 computeDeform_param_9,
	.param .u64 .ptr .align 1 computeDeform_param_10
)
{
	.reg .pred 	%p<270>;
	.reg .b16 	%rs<7>;
	.reg .b32 	%r<278>;
	.reg .b32 	%f<510>;
	.reg .b64 	%rd<90>;
	// demoted variable
	.shared .align 4 .b8 _ZZ13computeDeformE8sumArray[2048];
	ld.param.u64 	%rd39, [computeDeform_param_7+88];
	ld.param.u64 	%rd38, [computeDeform_param_7+56];
	ld.param.u64 	%rd37, [computeDeform_param_7+24];
	ld.param.u32 	%r96, [computeDeform_param_6+16];
	ld.param.u64 	%rd36, [computeDeform_param_6+8];
	ld.param.u64 	%rd35, [computeDeform_param_6];
	ld.param.u64 	%rd34, [computeDeform_param_2+88];
	ld.param.u64 	%rd33, [computeDeform_param_2+56];
	ld.param.f32 	%f135, [computeDeform_param_0];
	ld.param.u64 	%rd32, [computeDeform_param_2+24];
	ld.param.f32 	%f133, [computeDeform_param_1];
	ld.param.v2.u32 	{%r93, %r94}, [computeDeform_param_2+80];
	ld.param.v2.u32 	{%r91, %r92}, [computeDeform_param_2+72];
	ld.param.v2.u32 	{%r87, %r88}, [computeDeform_param_2+48];
	ld.param.v2.u32 	{%r81, %r82}, [computeDeform_param_2+16];
	ld.param.v2.u32 	{%r79, %r80}, [computeDeform_param_2+8];
	ld.param.v2.u32 	{%r77, %r78}, [computeDeform_param_2];
	ld.param.v2.u32 	{%r83, %r84}, [computeDeform_param_2+32];
	ld.param.v2.u32 	{%r85, %r86}, [computeDeform_param_2+40];
	ld.param.u64 	%rd41, [computeDeform_param_3];
	ld.param.u64 	%rd42, [computeDeform_param_4];
	ld.param.u32 	%r95, [computeDeform_param_5];
	ld.param.v2.u32 	{%r113, %r114}, [computeDeform_param_7+80];
	ld.param.v2.u32 	{%r111, %r112}, [computeDeform_param_7+72];
	ld.param.v2.u32 	{%r107, %r108}, [computeDeform_param_7+48];
	ld.param.v2.u32 	{%r105, %r106}, [computeDeform_param_7+40];
	ld.param.v2.u32 	{%r101, %r102}, [computeDeform_param_7+16];
	ld.param.v2.u32 	{%r99, %r100}, [computeDeform_param_7+8];
	ld.param.s8 	%rs5, [computeDeform_param_8];
	ld.param.s8 	%rs6, [computeDeform_param_9];
	ld.param.u64 	%rd40, [computeDeform_param_10];
	cvta.to.global.u64 	%rd1, %rd42;
	cvta.to.global.u64 	%rd2, %rd41;
	cvta.to.global.u64 	%rd3, %rd32;
	mov.u32 	%r120, %tid.z;
	mov.u32 	%r121, %ntid.x;
	mov.u32 	%r122, %ntid.y;
	mov.u32 	%r123, %tid.y;
	mov.u32 	%r124, %tid.x;
	mad.lo.s32 	%r125, %r122, %r120, %r123;
	mad.lo.s32 	%r16, %r125, %r121, %r124;
	mov.u32 	%r17, %ctaid.z;
	mov.u32 	%r126, %ntid.z;
	mad.lo.s32 	%r18, %r17, %r126, %r120;
	mov.u32 	%r19, %ctaid.y;
	mad.lo.s32 	%r20, %r19, %r122, %r123;
	mov.u32 	%r21, %ctaid.x;
	mad.lo.s32 	%r22, %r21, %r121, %r124;
	add.s32 	%r23, %r85, %r18;
	add.s32 	%r24, %r84, %r20;
	add.s32 	%r25, %r83, %r22;
	mul.lo.s32 	%r127, %r24, %r24;
	mad.lo.s32 	%r128, %r23, %r23, %r127;
	mad.lo.s32 	%r129, %r25, %r25, %r128;
	cvt.rn.f32.u32 	%f136, %r129;
	sqrt.rn.f32 	%f137, %f136;
	mul.f32 	%f1, %f133, %f137;
	setp.leu.f32 	%p1, %f135, %f136;
	setp.lt.s32 	%p2, %r95, 1;
	mov.f32 	%f447, 0f00000000;
	or.pred  	%p3, %p1, %p2;
	mov.f32 	%f448, %f447;
	mov.f32 	%f449, %f447;
	@%p3 bra 	$L__BB0_133;
	cvt.rn.f32.s32 	%f140, %r25;
	mul.f32 	%f141, %f133, %f140;
	cvt.rn.f32.s32 	%f142, %r24;
	mul.f32 	%f143, %f133, %f142;
	cvt.rn.f32.s32 	%f144, %r23;
	mul.f32 	%f145, %f133, %f144;
	mul.f32 	%f146, %f1, %f1;
	mul.f32 	%f147, %f141, %f141;
	mul.f32 	%f148, %f143, %f143;
	mul.f32 	%f149, %f145, %f145;
	mul.f32 	%f2, %f146, 0f402953FD;
	add.f32 	%f150, %f146, %f146;
	mov.f32 	%f151, 0f3F800000;
	sub.f32 	%f152, %f151, %f150;
	fma.rn.f32 	%f153, %f152, 0f40200000, 0f3F000000;
	mul.f32 	%f3, %f153, 0fBFA953FD;
	mul.f32 	%f4, %f1, 0f400F1BBD;
	sub.f32 	%f154, %f147, %f148;
	mul.f32 	%f5, %f154, 0f3F0BD8A0;
	mul.f32 	%f155, %f141, 0f3F8BD8A0;
	mul.f32 	%f6, %f145, %f155;
	neg.f32 	%f156, %f147;
	sub.f32 	%f157, %f156, %f148;
	fma.rn.f32 	%f158, %f149, 0f40000000, %f157;
	mul.f32 	%f7, %f158, 0f3EA17B01;
	mul.f32 	%f159, %f145, 0f3F8BD8A0;
	mul.f32 	%f8, %f143, %f159;
	mul.f32 	%f9, %f143, %f155;
	mul.f32 	%f10, %f141, 0f3EFA2A1C;
	mul.f32 	%f11, %f145, 0f3EFA2A1C;
	mul.f32 	%f12, %f143, 0f3EFA2A1C;
	and.b32  	%r26, %r95, 3;
	setp.lt.u32 	%p4, %r95, 4;
	mov.f32 	%f449, 0f00000000;
	mov.b32 	%r275, 0;
	mov.f32 	%f448, %f449;
	mov.f32 	%f447, %f449;
	@%p4 bra 	$L__BB0_105;
	and.b32  	%r275, %r95, 2147483644;
	neg.s32 	%r274, %r275;
	add.s64 	%rd85, %rd2, 32;
	add.s64 	%rd84, %rd1, 24;
	mov.f32 	%f449, 0f00000000;
$L__BB0_3:
	ld.global.v2.u32 	{%r30, %r131}, [%rd85+-24];
	ld.global.u32 	%r31, [%rd85+-28];
	setp.eq.s32 	%p5, %r131, 2;
	mov.f32 	%f424, 0f00000000;
	@%p5 bra 	$L__BB0_7;
	setp.eq.s32 	%p6, %r131, 1;
	mov.f32 	%f445, %f4;
	@%p6 bra 	$L__BB0_11;
	setp.ne.s32 	%p7, %r131, 0;
	mov.f32 	%f445, %f424;
	@%p7 bra 	$L__BB0_11;
	mov.f32 	%f445, 0f3FDDB3D7;
	bra.uni 	$L__BB0_11;
$L__BB0_7:
	ld.global.u32 	%r132, [%rd85+-32];
	setp.eq.s32 	%p8, %r132, 2;
	@%p8 bra 	$L__BB0_10;
	setp.ne.s32 	%p9, %r132, 0;
	mov.f32 	%f445, %f424;
	@%p9 bra 	$L__BB0_11;
	mov.f32 	%f445, %f3;
	bra.uni 	$L__BB0_11;
$L__BB0_10:
	mov.f32 	%f445, %f2;
$L__BB0_11:
	setp.eq.s32 	%p10, %r31, 2;
	mov.f32 	%f425, 0f00000000;
	@%p10 bra 	$L__BB0_19;
	setp.eq.s32 	%p11, %r31, 1;
	@%p11 bra 	$L__BB0_15;
	setp.ne.s32 	%p12, %r31, 0;
	mov.f32 	%f446, %f425;
	@%p12 bra 	$L__BB0_27;
	mov.f32 	%f446, 0f3E906EBA;
	bra.uni 	$L__BB0_27;
$L__BB0_15:
	setp.eq.s32 	%p19, %r30, 1;
	mov.f32 	%f446, %f10;
	@%p19 bra 	$L__BB0_27;
	setp.eq.s32 	%p20, %r30, 0;
	mov.f32 	%f446, %f11;
	@%p20 bra 	$L__BB0_27;
	setp.ne.s32 	%p21, %r30, -1;
	mov.f32 	%f446, %f425;
	@%p21 bra 	$L__BB0_27;
	mov.f32 	%f446, %f12;
	bra.uni 	$L__BB0_27;
$L__BB0_19:
	setp.gt.s32 	%p13, %r30, -1;
	@%p13 bra 	$L__BB0_23;
	setp.eq.s32 	%p17, %r30, -2;
	mov.f32 	%f446, %f9;
	@%p17 bra 	$L__BB0_27;
	setp.eq.s32 	%p18, %r30, -1;
	mov.f32 	%f446, %f425;
	@%p18 bra 	$L__BB0_22;
	bra.uni 	$L__BB0_27;
$L__BB0_22:
	mov.f32 	%f446, %f8;
	bra.uni 	$L__BB0_27;
$L__BB0_23:
	setp.eq.s32 	%p14, %r30, 0;
	mov.f32 	%f446, %f7;
	@%p14 bra 	$L__BB0_27;
	setp.eq.s32 	%p15, %r30, 1;
	mov.f32 	%f446, %f6;
	@%p15 bra 	$L__BB0_27;
	setp.eq.s32 	%p16, %r30, 2;
	mov.f32 	%f446, %f425;
	@%p16 bra 	$L__BB0_26;
	bra.uni 	$L__BB0_27;
$L__BB0_26:
	mov.f32 	%f446, %f5;
$L__BB0_27:
	setp.leu.f32 	%p22, %f1, 0f00000000;
	mul.f32 	%f18, %f445, %f446;
	setp.ne.s32 	%p23, %r31, 0;
	and.pred  	%p24, %p22, %p23;
	@%p24 bra 	$L__BB0_29;
	ld.global.f32 	%f168, [%rd84+-24];
	fma.rn.f32 	%f447, %f18, %f168, %f447;
	ld.global.f32 	%f169, [%rd84+-20];
	fma.rn.f32 	%f448, %f18, %f169, %f448;
	ld.global.f32 	%f170, [%rd84+-16];
	fma.rn.f32 	%f449, %f18, %f170, %f449;
$L__BB0_29:
	ld.global.v2.u32 	{%r32, %r133}, [%rd85+-8];
	ld.global.u32 	%r33, [%rd85+-12];
	mov.f32 	%f171, 0f00000000;
	setp.eq.s32 	%p25, %r133, 0;
	@%p25 bra 	$L__BB0_35;
	setp.eq.s32 	%p26, %r133, 1;
	mov.f32 	%f450, %f4;
	@%p26 bra 	$L__BB0_36;
	setp.ne.s32 	%p27, %r133, 2;
	mov.f32 	%f450, %f171;
	@%p27 bra 	$L__BB0_36;
	ld.global.u32 	%r134, [%rd85+-16];
	setp.eq.s32 	%p28, %r134, 0;
	mov.f32 	%f450, %f3;
	@%p28 bra 	$L__BB0_36;
	setp.ne.s32 	%p29, %r134, 2;
	mov.f32 	%f450, %f171;
	@%p29 bra 	$L__BB0_36;
	mov.f32 	%f450, %f2;
	bra.uni 	$L__BB0_36;
$L__BB0_35:
	mov.f32 	%f450, 0f3FDDB3D7;
$L__BB0_36:
	mov.f32 	%f174, 0f00000000;
	setp.eq.s32 	%p30, %r33, 0;
	@%p30 bra 	$L__BB0_51;
	setp.eq.s32 	%p31, %r33, 1;
	@%p31 bra 	$L__BB0_47;
	setp.ne.s32 	%p32, %r33, 2;
	mov.f32 	%f451, %f174;
	@%p32 bra 	$L__BB0_52;
	setp.gt.s32 	%p33, %r32, -1;
	@%p33 bra 	$L__BB0_43;
	setp.eq.s32 	%p37, %r32, -2;
	mov.f32 	%f451, %f9;
	@%p37 bra 	$L__BB0_52;
	setp.eq.s32 	%p38, %r32, -1;
	mov.f32 	%f451, %f174;
	@%p38 bra 	$L__BB0_42;
	bra.uni 	$L__BB0_52;
$L__BB0_42:
	mov.f32 	%f451, %f8;
	bra.uni 	$L__BB0_52;
$L__BB0_43:
	setp.eq.s32 	%p34, %r32, 0;
	mov.f32 	%f451, %f7;
	@%p34 bra 	$L__BB0_52;
	setp.eq.s32 	%p35, %r32, 1;
	mov.f32 	%f451, %f6;
	@%p35 bra 	$L__BB0_52;
	setp.ne.s32 	%p36, %r32, 2;
	mov.f32 	%f451, %f174;
	@%p36 bra 	$L__BB0_52;
	mov.f32 	%f451, %f5;
	bra.uni 	$L__BB0_52;
$L__BB0_47:
	setp.eq.s32 	%p39, %r32, -1;
	mov.f32 	%f451, %f12;
	@%p39 bra 	$L__BB0_52;
	setp.eq.s32 	%p40, %r32, 0;
	mov.f32 	%f451, %f11;
	@%p40 bra 	$L__BB0_52;
	setp.ne.s32 	%p41, %r32, 1;
	mov.f32 	%f451, %f174;
	@%p41 bra 	$L__BB0_52;
	mov.f32 	%f451, %f10;
	bra.uni 	$L__BB0_52;
$L__BB0_51:
	mov.f32 	%f451, 0f3E906EBA;
$L__BB0_52:
	mul.f32 	%f27, %f450, %f451;
	setp.ne.s32 	%p43, %r33, 0;
	and.pred  	%p44, %p22, %p43;
	@%p44 bra 	$L__BB0_54;
	ld.global.f32 	%f178, [%rd84+-12];
	fma.rn.f32 	%f447, %f27, %f178, %f447;
	ld.global.f32 	%f179, [%rd84+-8];
	fma.rn.f32 	%f448, %f27, %f179, %f448;
	ld.global.f32 	%f180, [%rd84+-4];
	fma.rn.f32 	%f449, %f27, %f180, %f449;
$L__BB0_54:
	ld.global.v2.u32 	{%r34, %r135}, [%rd85+8];
	ld.global.u32 	%r35, [%rd85+4];
	mov.f32 	%f181, 0f00000000;
	setp.eq.s32 	%p45, %r135, 0;
	@%p45 bra 	$L__BB0_60;
	setp.eq.s32 	%p46, %r135, 1;
	mov.f32 	%f455, %f4;
	@%p46 bra 	$L__BB0_61;
	setp.ne.s32 	%p47, %r135, 2;
	mov.f32 	%f455, %f181;
	@%p47 bra 	$L__BB0_61;
	ld.global.u32 	%r136, [%rd85];
	setp.eq.s32 	%p48, %r136, 0;
	mov.f32 	%f455, %f3;
	@%p48 bra 	$L__BB0_61;
	setp.ne.s32 	%p49, %r136, 2;
	mov.f32 	%f455, %f181;
	@%p49 bra 	$L__BB0_61;
	mov.f32 	%f455, %f2;
	bra.uni 	$L__BB0_61;
$L__BB0_60:
	mov.f32 	%f455, 0f3FDDB3D7;
$L__BB0_61:
	mov.f32 	%f184, 0f00000000;
	setp.eq.s32 	%p50, %r35, 0;
	@%p50 bra 	$L__BB0_76;
	setp.eq.s32 	%p51, %r35, 1;
	@%p51 bra 	$L__BB0_72;
	setp.ne.s32 	%p52, %r35, 2;
	mov.f32 	%f456, %f184;
	@%p52 bra 	$L__BB0_77;
	setp.gt.s32 	%p53, %r34, -1;
	@%p53 bra 	$L__BB0_68;
	setp.eq.s32 	%p57, %r34, -2;
	mov.f32 	%f456, %f9;
	@%p57 bra 	$L__BB0_77;
	setp.eq.s32 	%p58, %r34, -1;
	mov.f32 	%f456, %f184;
	@%p58 bra 	$L__BB0_67;
	bra.uni 	$L__BB0_77;
$L__BB0_67:
	mov.f32 	%f456, %f8;
	bra.uni 	$L__BB0_77;
$L__BB0_68:
	setp.eq.s32 	%p54, %r34, 0;
	mov.f32 	%f456, %f7;
	@%p54 bra 	$L__BB0_77;
	setp.eq.s32 	%p55, %r34, 1;
	mov.f32 	%f456, %f6;
	@%p55 bra 	$L__BB0_77;
	setp.ne.s32 	%p56, %r34, 2;
	mov.f32 	%f456, %f184;
	@%p56 bra 	$L__BB0_77;
	mov.f32 	%f456, %f5;
	bra.uni 	$L__BB0_77;
$L__BB0_72:
	setp.eq.s32 	%p59, %r34, -1;
	mov.f32 	%f456, %f12;
	@%p59 bra 	$L__BB0_77;
	setp.eq.s32 	%p60, %r34, 0;
	mov.f32 	%f456, %f11;
	@%p60 bra 	$L__BB0_77;
	setp.ne.s32 	%p61, %r34, 1;
	mov.f32 	%f456, %f184;
	@%p61 bra 	$L__BB0_77;
	mov.f32 	%f456, %f10;
	bra.uni 	$L__BB0_77;
$L__BB0_76:
	mov.f32 	%f456, 0f3E906EBA;
$L__BB0_77:
	mul.f32 	%f36, %f455, %f456;
	setp.ne.s32 	%p63, %r35, 0;
	and.pred  	%p64, %p22, %p63;
	@%p64 bra 	$L__BB0_79;
	ld.global.f32 	%f188, [%rd84];
	fma.rn.f32 	%f447, %f36, %f188, %f447;
	ld.global.f32 	%f189, [%rd84+4];
	fma.rn.f32 	%f448, %f36, %f189, %f448;
	ld.global.f32 	%f190, [%rd84+8];
	fma.rn.f32 	%f449, %f36, %f190, %f449;
$L__BB0_79:
	ld.global.v2.u32 	{%r36, %r137}, [%rd85+24];
	ld.global.u32 	%r37, [%rd85+20];
	mov.f32 	%f191, 0f00000000;
	setp.eq.s32 	%p65, %r137, 0;
	@%p65 bra 	$L__BB0_85;
	setp.eq.s32 	%p66, %r137, 1;
	mov.f32 	%f460, %f4;
	@%p66 bra 	$L__BB0_86;
	setp.ne.s32 	%p67, %r137, 2;
	mov.f32 	%f460, %f191;
	@%p67 bra 	$L__BB0_86;
	ld.global.u32 	%r138, [%rd85+16];
	setp.eq.s32 	%p68, %r138, 0;
	mov.f32 	%f460, %f3;
	@%p68 bra 	$L__BB0_86;
	setp.ne.s32 	%p69, %r138, 2;
	mov.f32 	%f460, %f191;
	@%p69 bra 	$L__BB0_86;
	mov.f32 	%f460, %f2;
	bra.uni 	$L__BB0_86;
$L__BB0_85:
	mov.f32 	%f460, 0f3FDDB3D7;
$L__BB0_86:
	mov.f32 	%f194, 0f00000000;
	setp.eq.s32 	%p70, %r37, 0;
	@%p70 bra 	$L__BB0_101;
	setp.eq.s32 	%p71, %r37, 1;
	@%p71 bra 	$L__BB0_97;
	setp.ne.s32 	%p72, %r37, 2;
	mov.f32 	%f461, %f194;
	@%p72 bra 	$L__BB0_102;
	setp.gt.s32 	%p73, %r36, -1;
	@%p73 bra 	$L__BB0_93;
	setp.eq.s32 	%p77, %r36, -2;
	mov.f32 	%f461, %f9;
	@%p77 bra 	$L__BB0_102;
	setp.eq.s32 	%p78, %r36, -1;
	mov.f32 	%f461, %f194;
	@%p78 bra 	$L__BB0_92;
	bra.uni 	$L__BB0_102;
$L__BB0_92:
	mov.f32 	%f461, %f8;
	bra.uni 	$L__BB0_102;
$L__BB0_93:
	setp.eq.s32 	%p74, %r36, 0;
	mov.f32 	%f461, %f7;
	@%p74 bra 	$L__BB0_102;
	setp.eq.s32 	%p75, %r36, 1;
	mov.f32 	%f461, %f6;
	@%p75 bra 	$L__BB0_102;
	setp.ne.s32 	%p76, %r36, 2;
	mov.f32 	%f461, %f194;
	@%p76 bra 	$L__BB0_102;
	mov.f32 	%f461, %f5;
	bra.uni 	$L__BB0_102;
$L__BB0_97:
	setp.eq.s32 	%p79, %r36, -1;
	mov.f32 	%f461, %f12;
	@%p79 bra 	$L__BB0_102;
	setp.eq.s32 	%p80, %r36, 0;
	mov.f32 	%f461, %f11;
	@%p80 bra 	$L__BB0_102;
	setp.ne.s32 	%p81, %r36, 1;
	mov.f32 	%f461, %f194;
	@%p81 bra 	$L__BB0_102;
	mov.f32 	%f461, %f10;
	bra.uni 	$L__BB0_102;
$L__BB0_101:
	mov.f32 	%f461, 0f3E906EBA;
$L__BB0_102:
	mul.f32 	%f45, %f460, %f461;
	setp.ne.s32 	%p83, %r37, 0;
	and.pred  	%p84, %p22, %p83;
	@%p84 bra 	$L__BB0_104;
	ld.global.f32 	%f198, [%rd84+12];
	fma.rn.f32 	%f447, %f45, %f198, %f447;
	ld.global.f32 	%f199, [%rd84+16];
	fma.rn.f32 	%f448, %f45, %f199, %f448;
	ld.global.f32 	%f200, [%rd84+20];
	fma.rn.f32 	%f449, %f45, %f200, %f449;
$L__BB0_104:
	add.s32 	%r274, %r274, 4;
	add.s64 	%rd85, %rd85, 64;
	add.s64 	%rd84, %rd84, 48;
	setp.ne.s32 	%p85, %r274, 0;
	@%p85 bra 	$L__BB0_3;
$L__BB0_105:
	setp.eq.s32 	%p86, %r26, 0;
	@%p86 bra 	$L__BB0_133;
	neg.s32 	%r276, %r26;
	mul.wide.u32 	%rd43, %r275, 16;
	add.s64 	%rd44, %rd43, %rd2;
	add.s64 	%rd87, %rd44, 8;
	mul.wide.u32 	%rd45, %r275, 12;
	add.s64 	%rd46, %rd45, %rd1;
	add.s64 	%rd86, %rd46, 8;
$L__BB0_107:
	.pragma "nounroll";
	ld.global.v2.u32 	{%r42, %r139}, [%rd87];
	ld.global.u32 	%r43, [%rd87+-4];
	mov.f32 	%f201, 0f00000000;
	setp.eq.s32 	%p87, %r139, 0;
	@%p87 bra 	$L__BB0_113;
	setp.eq.s32 	%p88, %r139, 1;
	mov.f32 	%f474, %f4;
	@%p88 bra 	$L__BB0_114;
	setp.ne.s32 	%p89, %r139, 2;
	mov.f32 	%f474, %f201;
	@%p89 bra 	$L__BB0_114;
	ld.global.u32 	%r140, [%rd87+-8];
	setp.eq.s32 	%p90, %r140, 0;
	mov.f32 	%f474, %f3;
	@%p90 bra 	$L__BB0_114;
	setp.ne.s32 	%p91, %r140, 2;
	mov.f32 	%f474, %f201;
	@%p91 bra 	$L__BB0_114;
	mov.f32 	%f474, %f2;
	bra.uni 	$L__BB0_114;
$L__BB0_113:
	mov.f32 	%f474, 0f3FDDB3D7;
$L__BB0_114:
	mov.f32 	%f204, 0f00000000;
	setp.eq.s32 	%p92, %r43, 0;
	@%p92 bra 	$L__BB0_129;
	setp.eq.s32 	%p93, %r43, 1;
	@%p93 bra 	$L__BB0_125;
	setp.ne.s32 	%p94, %r43, 2;
	mov.f32 	%f475, %f204;
	@%p94 bra 	$L__BB0_130;
	setp.gt.s32 	%p95, %r42, -1;
	@%p95 bra 	$L__BB0_121;
	setp.eq.s32 	%p99, %r42, -2;
	mov.f32 	%f475, %f9;
	@%p99 bra 	$L__BB0_130;
	setp.eq.s32 	%p100, %r42, -1;
	mov.f32 	%f475, %f204;
	@%p100 bra 	$L__BB0_120;
	bra.uni 	$L__BB0_130;
$L__BB0_120:
	mov.f32 	%f475, %f8;
	bra.uni 	$L__BB0_130;
$L__BB0_121:
	setp.eq.s32 	%p96, %r42, 0;
	mov.f32 	%f475, %f7;
	@%p96 bra 	$L__BB0_130;
	setp.eq.s32 	%p97, %r42, 1;
	mov.f32 	%f475, %f6;
	@%p97 bra 	$L__BB0_130;
	setp.ne.s32 	%p98, %r42, 2;
	mov.f32 	%f475, %f204;
	@%p98 bra 	$L__BB0_130;
	mov.f32 	%f475, %f5;
	bra.uni 	$L__BB0_130;
$L__BB0_125:
	setp.eq.s32 	%p101, %r42, -1;
	mov.f32 	%f475, %f12;
	@%p101 bra 	$L__BB0_130;
	setp.eq.s32 	%p102, %r42, 0;
	mov.f32 	%f475, %f11;
	@%p102 bra 	$L__BB0_130;
	setp.ne.s32 	%p103, %r42, 1;
	mov.f32 	%f475, %f204;
	@%p103 bra 	$L__BB0_130;
	mov.f32 	%f475, %f10;
	bra.uni 	$L__BB0_130;
$L__BB0_129:
	mov.f32 	%f475, 0f3E906EBA;
$L__BB0_130:
	setp.leu.f32 	%p104, %f1, 0f00000000;
	mul.f32 	%f63, %f474, %f475;
	setp.ne.s32 	%p105, %r43, 0;
	and.pred  	%p106, %p104, %p105;
	@%p106 bra 	$L__BB0_132;
	ld.global.f32 	%f208, [%rd86+-8];
	fma.rn.f32 	%f447, %f63, %f208, %f447;
	ld.global.f32 	%f209, [%rd86+-4];
	fma.rn.f32 	%f448, %f63, %f209, %f448;
	ld.global.f32 	%f210, [%rd86];
	fma.rn.f32 	%f449, %f63, %f210, %f449;
$L__BB0_132:
	add.s32 	%r276, %r276, 1;
	setp.ne.s32 	%p107, %r276, 0;
	add.s64 	%rd87, %rd87, 16;
	add.s64 	%rd86, %rd86, 12;
	@%p107 bra 	$L__BB0_107;
$L__BB0_133:
	setp.eq.s16 	%p108, %rs5, 0;
	mov.f32 	%f506, 0f00000000;
	mov.f32 	%f482, 0f00000000;
	mov.f32 	%f507, %f506;
	mov.f32 	%f508, %f506;
	mov.f32 	%f509, %f506;
	@%p108 bra 	$L__BB0_171;
	mad.lo.s32 	%r141, %r87, %r18, %r20;
	mad.lo.s32 	%r142, %r141, %r86, %r22;
	cvta.to.global.u64 	%rd47, %rd33;
	mul.wide.s32 	%rd48, %r142, 4;
	add.s64 	%rd49, %rd47, %rd48;
	ld.global.f32 	%f73, [%rd49];
	cvt.rn.f32.s32 	%f213, %r25;
	add.f32 	%f74, %f447, %f213;
	cvt.rn.f32.s32 	%f214, %r24;
	add.f32 	%f75, %f448, %f214;
	cvt.rn.f32.s32 	%f215, %r23;
	add.f32 	%f76, %f449, %f215;
	cvt.rzi.s32.f32 	%r143, %f74;
	cvt.rn.f32.s32 	%f216, %r143;
	setp.eq.f32 	%p109, %f74, %f216;
	setp.gt.f32 	%p110, %f74, 0f00000000;
	add.f32 	%f217, %f74, 0fBF800000;
	cvt.rzi.s32.f32 	%r144, %f217;
	selp.b32 	%r145, %r143, %r144, %p109;
	selp.b32 	%r45, %r143, %r145, %p110;
	add.s32 	%r46, %r45, 1;
	cvt.rzi.s32.f32 	%r146, %f75;
	cvt.rn.f32.s32 	%f218, %r146;
	setp.eq.f32 	%p111, %f75, %f218;
	setp.gt.f32 	%p112, %f75, 0f00000000;
	add.f32 	%f219, %f75, 0fBF800000;
	cvt.rzi.s32.f32 	%r147, %f219;
	selp.b32 	%r148, %r146, %r147, %p111;
	selp.b32 	%r47, %r146, %r148, %p112;
	add.s32 	%r48, %r47, 1;
	cvt.rzi.s32.f32 	%r149, %f76;
	cvt.rn.f32.s32 	%f220, %r149;
	setp.eq.f32 	%p113, %f76, %f220;
	setp.gt.f32 	%p114, %f76, 0f00000000;
	add.f32 	%f221, %f76, 0fBF800000;
	cvt.rzi.s32.f32 	%r150, %f221;
	selp.b32 	%r151, %r149, %r150, %p113;
	selp.b32 	%r49, %r149, %r151, %p114;
	add.s32 	%r50, %r49, 1;
	setp.lt.s32 	%p115, %r45, %r77;
	sub.s32 	%r152, %r49, %r79;
	sub.s32 	%r51, %r47, %r78;
	mul.lo.s32 	%r52, %r152, %r81;
	add.s32 	%r153, %r52, %r51;
	sub.s32 	%r53, %r45, %r77;
	mad.lo.s32 	%r154, %r153, %r80, %r53;
	mul.wide.s32 	%rd50, %r154, 4;
	add.s64 	%rd17, %rd3, %rd50;
	@%p115 bra 	$L__BB0_138;
	add.s32 	%r155, %r77, %r80;
	setp.ge.s32 	%p116, %r45, %r155;
	setp.lt.s32 	%p117, %r47, %r78;
	or.pred  	%p118, %p116, %p117;
	@%p118 bra 	$L__BB0_138;
	add.s32 	%r156, %r78, %r81;
	setp.ge.s32 	%p119, %r47, %r156;
	setp.lt.s32 	%p120, %r49, %r79;
	add.s32 	%r157, %r79, %r82;
	setp.ge.s32 	%p121, %r49, %r157;
	or.pred  	%p122, %p119, %p121;
	or.pred  	%p123, %p122, %p120;
	@%p123 bra 	$L__BB0_138;
	ld.global.f32 	%f482, [%rd17];
$L__BB0_138:
	setp.lt.s32 	%p124, %r46, %r77;
	mov.f32 	%f483, 0f00000000;
	@%p124 bra 	$L__BB0_142;
	add.s32 	%r158, %r80, %r77;
	add.s32 	%r159, %r158, -1;
	setp.ge.s32 	%p125, %r45, %r159;
	setp.lt.s32 	%p126, %r47, %r78;
	or.pred  	%p127, %p125, %p126;
	@%p127 bra 	$L__BB0_142;
	add.s32 	%r160, %r78, %r81;
	setp.ge.s32 	%p128, %r47, %r160;
	setp.lt.s32 	%p129, %r49, %r79;
	add.s32 	%r161, %r79, %r82;
	setp.ge.s32 	%p130, %r49, %r161;
	or.pred  	%p131, %p128, %p130;
	or.pred  	%p132, %p131, %p129;
	@%p132 bra 	$L__BB0_142;
	ld.global.f32 	%f483, [%rd17+4];
$L__BB0_142:
	sub.s32 	%r54, %r48, %r78;
	add.s32 	%r162, %r52, %r54;
	mad.lo.s32 	%r163, %r162, %r80, %r53;
	mul.wide.s32 	%rd51, %r163, 4;
	add.s64 	%rd18, %rd3, %rd51;
	mov.f32 	%f484, 0f00000000;
	@%p115 bra 	$L__BB0_146;
	add.s32 	%r164, %r77, %r80;
	setp.ge.s32 	%p134, %r45, %r164;
	setp.lt.s32 	%p135, %r48, %r78;
	or.pred  	%p136, %p134, %p135;
	@%p136 bra 	$L__BB0_146;
	add.s32 	%r165, %r81, %r78;
	add.s32 	%r166, %r165, -1;
	setp.ge.s32 	%p137, %r47, %r166;
	setp.lt.s32 	%p138, %r49, %r79;
	add.s32 	%r167, %r79, %r82;
	setp.ge.s32 	%p139, %r49, %r167;
	or.pred  	%p140, %p137, %p139;
	or.pred  	%p141, %p140, %p138;
	@%p141 bra 	$L__BB0_146;
	ld.global.f32 	%f484, [%rd18];
$L__BB0_146:
	mov.f32 	%f485, 0f00000000;
	@%p124 bra 	$L__BB0_150;
	add.s32 	%r168, %r80, %r77;
	add.s32 	%r169, %r168, -1;
	setp.ge.s32 	%p143, %r45, %r169;
	setp.lt.s32 	%p144, %r48, %r78;
	or.pred  	%p145, %p143, %p144;
	@%p145 bra 	$L__BB0_150;
	add.s32 	%r170, %r81, %r78;
	add.s32 	%r171, %r170, -1;
	setp.ge.s32 	%p146, %r47, %r171;
	setp.lt.s32 	%p147, %r49, %r79;
	add.s32 	%r172, %r79, %r82;
	setp.ge.s32 	%p148, %r49, %r172;
	or.pred  	%p149, %p146, %p148;
	or.pred  	%p150, %p149, %p147;
	@%p150 bra 	$L__BB0_150;
	ld.global.f32 	%f485, [%rd18+4];
$L__BB0_150:
	sub.s32 	%r173, %r50, %r79;
	mul.lo.s32 	%r55, %r173, %r81;
	add.s32 	%r174, %r55, %r51;
	mad.lo.s32 	%r175, %r174, %r80, %r53;
	mul.wide.s32 	%rd52, %r175, 4;
	add.s64 	%rd19, %rd3, %rd52;
	mov.f32 	%f486, 0f00000000;
	@%p115 bra 	$L__BB0_155;
	add.s32 	%r176, %r77, %r80;
	setp.ge.s32 	%p152, %r45, %r176;
	setp.lt.s32 	%p153, %r47, %r78;
	or.pred  	%p154, %p152, %p153;
	@%p154 bra 	$L__BB0_155;
	add.s32 	%r177, %r78, %r81;
	setp.ge.s32 	%p155, %r47, %r177;
	setp.lt.s32 	%p156, %r50, %r79;
	or.pred  	%p157, %p155, %p156;
	@%p157 bra 	$L__BB0_155;
	add.s32 	%r178, %r82, %r79;
	add.s32 	%r179, %r178, -1;
	setp.ge.s32 	%p158, %r49, %r179;
	@%p158 bra 	$L__BB0_155;
	ld.global.f32 	%f486, [%rd19];
$L__BB0_155:
	mov.f32 	%f487, 0f00000000;
	@%p124 bra 	$L__BB0_160;
	add.s32 	%r180, %r80, %r77;
	add.s32 	%r181, %r180, -1;
	setp.ge.s32 	%p160, %r45, %r181;
	setp.lt.s32 	%p161, %r47, %r78;
	or.pred  	%p162, %p160, %p161;
	@%p162 bra 	$L__BB0_160;
	add.s32 	%r182, %r78, %r81;
	setp.ge.s32 	%p163, %r47, %r182;
	setp.lt.s32 	%p164, %r50, %r79;
	or.pred  	%p165, %p163, %p164;
	@%p165 bra 	$L__BB0_160;
	add.s32 	%r183, %r82, %r79;
	add.s32 	%r184, %r183, -1;
	setp.ge.s32 	%p166, %r49, %r184;
	@%p166 bra 	$L__BB0_160;
	ld.global.f32 	%f487, [%rd19+4];
$L__BB0_160:
	add.s32 	%r185, %r55, %r54;
	mad.lo.s32 	%r186, %r185, %r80, %r53;
	mul.wide.s32 	%rd53, %r186, 4;
	add.s64 	%rd20, %rd3, %rd53;
	mov.f32 	%f488, 0f00000000;
	@%p115 bra 	$L__BB0_165;
	add.s32 	%r187, %r77, %r80;
	setp.ge.s32 	%p168, %r45, %r187;
	setp.lt.s32 	%p169, %r48, %r78;
	or.pred  	%p170, %p168, %p169;
	@%p170 bra 	$L__BB0_165;
	add.s32 	%r188, %r81, %r78;
	add.s32 	%r189, %r188, -1;
	setp.ge.s32 	%p171, %r47, %r189;
	setp.lt.s32 	%p172, %r50, %r79;
	or.pred  	%p173, %p171, %p172;
	@%p173 bra 	$L__BB0_165;
	add.s32 	%r190, %r82, %r79;
	add.s32 	%r191, %r190, -1;
	setp.ge.s32 	%p174, %r49, %r191;
	@%p174 bra 	$L__BB0_165;
	ld.global.f32 	%f488, [%rd20];
$L__BB0_165:
	mov.f32 	%f489, 0f00000000;
	@%p124 bra 	$L__BB0_170;
	add.s32 	%r192, %r80, %r77;
	add.s32 	%r193, %r192, -1;
	setp.ge.s32 	%p176, %r45, %r193;
	setp.lt.s32 	%p177, %r48, %r78;
	or.pred  	%p178, %p176, %p177;
	@%p178 bra 	$L__BB0_170;
	add.s32 	%r194, %r81, %r78;
	add.s32 	%r195, %r194, -1;
	setp.ge.s32 	%p179, %r47, %r195;
	setp.lt.s32 	%p180, %r50, %r79;
	or.pred  	%p181, %p179, %p180;
	@%p181 bra 	$L__BB0_170;
	add.s32 	%r196, %r82, %r79;
	add.s32 	%r197, %r196, -1;
	setp.ge.s32 	%p182, %r49, %r197;
	@%p182 bra 	$L__BB0_170;
	ld.global.f32 	%f489, [%rd20+4];
$L__BB0_170:
	cvt.rn.f32.s32 	%f250, %r45;
	sub.f32 	%f251, %f74, %f250;
	cvt.rn.f32.s32 	%f252, %r47;
	sub.f32 	%f253, %f75, %f252;
	sub.f32 	%f254, %f483, %f482;
	fma.rn.f32 	%f255, %f251, %f254, %f482;
	sub.f32 	%f256, %f487, %f486;
	fma.rn.f32 	%f257, %f251, %f256, %f486;
	sub.f32 	%f258, %f485, %f484;
	fma.rn.f32 	%f259, %f251, %f258, %f484;
	sub.f32 	%f260, %f489, %f488;
	fma.rn.f32 	%f261, %f251, %f260, %f488;
	sub.f32 	%f262, %f259, %f255;
	fma.rn.f32 	%f263, %f253, %f262, %f255;
	sub.f32 	%f264, %f261, %f257;
	fma.rn.f32 	%f265, %f253, %f264, %f257;
	sub.f32 	%f266, %f265, %f263;
	cvt.rn.f32.s32 	%f267, %r49;
	sub.f32 	%f268, %f76, %f267;
	fma.rn.f32 	%f269, %f268, %f266, %f263;
	setp.ge.f32 	%p183, %f269, 0f00000000;
	add.f32 	%f270, %f269, 0f00000000;
	selp.f32 	%f507, %f270, 0f00000000, %p183;
	mad.lo.s32 	%r198, %r93, %r18, %r20;
	mad.lo.s32 	%r199, %r198, %r92, %r22;
	cvta.to.global.u64 	%rd54, %rd34;
	mul.wide.s32 	%rd55, %r199, 4;
	add.s64 	%rd56, %rd54, %rd55;
	st.global.f32 	[%rd56], %f269;
	sub.f32 	%f271, %f73, %f269;
	fma.rn.f32 	%f506, %f271, %f271, 0f00000000;
	mul.f32 	%f272, %f448, %f448;
	fma.rn.f32 	%f273, %f447, %f447, %f272;
	fma.rn.f32 	%f274, %f449, %f449, %f273;
	add.f32 	%f508, %f274, 0f00000000;
	mov.f32 	%f509, 0f3F800000;
$L__BB0_171:
	setp.eq.s32 	%p184, %r96, 0;
	@%p184 bra 	$L__BB0_210;
	cvt.rn.f32.s32 	%f275, %r25;
	add.f32 	%f276, %f447, %f275;
	cvt.rn.f32.s32 	%f277, %r24;
	add.f32 	%f278, %f448, %f277;
	cvt.rn.f32.s32 	%f279, %r23;
	add.f32 	%f280, %f449, %f279;
	cvt.rzi.s32.f32 	%r200, %f276;
	cvt.rn.f32.s32 	%f281, %r200;
	setp.eq.f32 	%p185, %f276, %f281;
	setp.gt.f32 	%p186, %f276, 0f00000000;
	add.f32 	%f282, %f276, 0fBF800000;
	cvt.rzi.s32.f32 	%r201, %f282;
	selp.b32 	%r202, %r200, %r201, %p185;
	selp.b32 	%r56, %r200, %r202, %p186;
	cvt.rn.f32.s32 	%f283, %r56;
	sub.f32 	%f100, %f276, %f283;
	add.s32 	%r57, %r56, 1;
	cvt.rzi.s32.f32 	%r203, %f278;
	cvt.rn.f32.s32 	%f284, %r203;
	setp.eq.f32 	%p187, %f278, %f284;
	setp.gt.f32 	%p188, %f278, 0f00000000;
	add.f32 	%f285, %f278, 0fBF800000;
	cvt.rzi.s32.f32 	%r204, %f285;
	selp.b32 	%r205, %r203, %r204, %p187;
	selp.b32 	%r58, %r203, %r205, %p188;
	cvt.rn.f32.s32 	%f286, %r58;
	sub.f32 	%f101, %f278, %f286;
	add.s32 	%r59, %r58, 1;
	cvt.rzi.s32.f32 	%r206, %f280;
	cvt.rn.f32.s32 	%f287, %r206;
	setp.eq.f32 	%p189, %f280, %f287;
	setp.gt.f32 	%p190, %f280, 0f00000000;
	add.f32 	%f288, %f280, 0fBF800000;
	cvt.rzi.s32.f32 	%r207, %f288;
	selp.b32 	%r208, %r206, %r207, %p189;
	selp.b32 	%r60, %r206, %r208, %p190;
	cvt.rn.f32.s32 	%f289, %r60;
	sub.f32 	%f102, %f280, %f289;
	add.s32 	%r61, %r60, 1;
	mul.f32 	%f290, %f448, %f448;
	fma.rn.f32 	%f291, %f447, %f447, %f290;
	fma.rn.f32 	%f103, %f449, %f449, %f291;
	neg.s32 	%r277, %r96;
	cvta.to.global.u64 	%rd57, %rd36;
	add.s64 	%rd89, %rd57, 24;
	cvta.to.global.u64 	%rd58, %rd35;
	add.s64 	%rd88, %rd58, 16;
$L__BB0_173:
	ld.global.u64 	%rd59, [%rd89];
	cvta.to.global.u64 	%rd60, %rd59;
	ld.global.u32 	%r209, [%rd89+-12];
	ld.global.u32 	%r210, [%rd89+-8];
	mad.lo.s32 	%r211, %r210, %r18, %r20;
	mad.lo.s32 	%r212, %r211, %r209, %r22;
	mul.wide.s32 	%rd61, %r212, 4;
	add.s64 	%rd62, %rd60, %rd61;
	ld.global.f32 	%f108, [%rd62];
	ld.global.v2.u32 	{%r64, %r65}, [%rd88+-16];
	ld.global.v2.u32 	{%r66, %r67}, [%rd88+-8];
	ld.global.v2.u32 	{%r68, %r69}, [%rd88];
	ld.global.u64 	%rd63, [%rd88+8];
	cvta.to.global.u64 	%rd25, %rd63;
	setp.lt.s32 	%p191, %r56, %r64;
	sub.s32 	%r213, %r60, %r66;
	sub.s32 	%r70, %r58, %r65;
	mul.lo.s32 	%r71, %r68, %r213;
	add.s32 	%r214, %r71, %r70;
	sub.s32 	%r72, %r56, %r64;
	mad.lo.s32 	%r215, %r214, %r67, %r72;
	mul.wide.s32 	%rd64, %r215, 4;
	add.s64 	%rd26, %rd25, %rd64;
	mov.f32 	%f498, 0f00000000;
	@%p191 bra 	$L__BB0_177;
	add.s32 	%r216, %r67, %r64;
	setp.ge.s32 	%p192, %r56, %r216;
	setp.lt.s32 	%p193, %r58, %r65;
	or.pred  	%p194, %p192, %p193;
	@%p194 bra 	$L__BB0_177;
	add.s32 	%r217, %r68, %r65;
	setp.ge.s32 	%p195, %r58, %r217;
	setp.lt.s32 	%p196, %r60, %r66;
	add.s32 	%r218, %r69, %r66;
	setp.ge.s32 	%p197, %r60, %r218;
	or.pred  	%p198, %p195, %p197;
	or.pred  	%p199, %p198, %p196;
	@%p199 bra 	$L__BB0_177;
	ld.global.f32 	%f498, [%rd26];
$L__BB0_177:
	setp.lt.s32 	%p200, %r57, %r64;
	mov.f32 	%f499, 0f00000000;
	@%p200 bra 	$L__BB0_181;
	add.s32 	%r219, %r64, %r67;
	add.s32 	%r220, %r219, -1;
	setp.ge.s32 	%p201, %r56, %r220;
	setp.lt.s32 	%p202, %r58, %r65;
	or.pred  	%p203, %p201, %p202;
	@%p203 bra 	$L__BB0_181;
	add.s32 	%r221, %r68, %r65;
	setp.ge.s32 	%p204, %r58, %r221;
	setp.lt.s32 	%p205, %r60, %r66;
	add.s32 	%r222, %r69, %r66;
	setp.ge.s32 	%p206, %r60, %r222;
	or.pred  	%p207, %p204, %p206;
	or.pred  	%p208, %p207, %p205;
	@%p208 bra 	$L__BB0_181;
	ld.global.f32 	%f499, [%rd26+4];
$L__BB0_181:
	sub.s32 	%r73, %r59, %r65;
	add.s32 	%r223, %r71, %r73;
	mad.lo.s32 	%r224, %r223, %r67, %r72;
	mul.wide.s32 	%rd65, %r224, 4;
	add.s64 	%rd27, %rd25, %rd65;
	mov.f32 	%f500, 0f00000000;
	@%p191 bra 	$L__BB0_185;
	add.s32 	%r225, %r67, %r64;
	setp.ge.s32 	%p210, %r56, %r225;
	setp.lt.s32 	%p211, %r59, %r65;
	or.pred  	%p212, %p210, %p211;
	@%p212 bra 	$L__BB0_185;
	add.s32 	%r226, %r65, %r68;
	add.s32 	%r227, %r226, -1;
	setp.ge.s32 	%p213, %r58, %r227;
	setp.lt.s32 	%p214, %r60, %r66;
	add.s32 	%r228, %r69, %r66;
	setp.ge.s32 	%p215, %r60, %r228;
	or.pred  	%p216, %p213, %p215;
	or.pred  	%p217, %p216, %p214;
	@%p217 bra 	$L__BB0_185;
	ld.global.f32 	%f500, [%rd27];
$L__BB0_185:
	mov.f32 	%f501, 0f00000000;
	@%p200 bra 	$L__BB0_189;
	add.s32 	%r229, %r64, %r67;
	add.s32 	%r230, %r229, -1;
	setp.ge.s32 	%p219, %r56, %r230;
	setp.lt.s32 	%p220, %r59, %r65;
	or.pred  	%p221, %p219, %p220;
	@%p221 bra 	$L__BB0_189;
	add.s32 	%r231, %r65, %r68;
	add.s32 	%r232, %r231, -1;
	setp.ge.s32 	%p222, %r58, %r232;
	setp.lt.s32 	%p223, %r60, %r66;
	add.s32 	%r233, %r69, %r66;
	setp.ge.s32 	%p224, %r60, %r233;
	or.pred  	%p225, %p222, %p224;
	or.pred  	%p226, %p225, %p223;
	@%p226 bra 	$L__BB0_189;
	ld.global.f32 	%f501, [%rd27+4];
$L__BB0_189:
	sub.s32 	%r234, %r61, %r66;
	mul.lo.s32 	%r74, %r68, %r234;
	add.s32 	%r235, %r74, %r70;
	mad.lo.s32 	%r236, %r235, %r67, %r72;
	mul.wide.s32 	%rd66, %r236, 4;
	add.s64 	%rd28, %rd25, %rd66;
	mov.f32 	%f502, 0f00000000;
	@%p191 bra 	$L__BB0_194;
	add.s32 	%r237, %r67, %r64;
	setp.ge.s32 	%p228, %r56, %r237;
	setp.lt.s32 	%p229, %r58, %r65;
	or.pred  	%p230, %p228, %p229;
	@%p230 bra 	$L__BB0_194;
	add.s32 	%r238, %r68, %r65;
	setp.ge.s32 	%p231, %r58, %r238;
	setp.lt.s32 	%p232, %r61, %r66;
	or.pred  	%p233, %p231, %p232;
	@%p233 bra 	$L__BB0_194;
	add.s32 	%r239, %r66, %r69;
	add.s32 	%r240, %r239, -1;
	setp.ge.s32 	%p234, %r60, %r240;
	@%p234 bra 	$L__BB0_194;
	ld.global.f32 	%f502, [%rd28];
$L__BB0_194:
	mov.f32 	%f503, 0f00000000;
	@%p200 bra 	$L__BB0_199;
	add.s32 	%r241, %r64, %r67;
	add.s32 	%r242, %r241, -1;
	setp.ge.s32 	%p236, %r56, %r242;
	setp.lt.s32 	%p237, %r58, %r65;
	or.pred  	%p238, %p236, %p237;
	@%p238 bra 	$L__BB0_199;
	add.s32 	%r243, %r68, %r65;
	setp.ge.s32 	%p239, %r58, %r243;
	setp.lt.s32 	%p240, %r61, %r66;
	or.pred  	%p241, %p239, %p240;
	@%p241 bra 	$L__BB0_199;
	add.s32 	%r244, %r66, %r69;
	add.s32 	%r245, %r244, -1;
	setp.ge.s32 	%p242, %r60, %r245;
	@%p242 bra 	$L__BB0_199;
	ld.global.f32 	%f503, [%rd28+4];
$L__BB0_199:
	add.s32 	%r246, %r74, %r73;
	mad.lo.s32 	%r247, %r246, %r67, %r72;
	mul.wide.s32 	%rd67, %r247, 4;
	add.s64 	%rd29, %rd25, %rd67;
	mov.f32 	%f504, 0f00000000;
	@%p191 bra 	$L__BB0_204;
	add.s32 	%r248, %r67, %r64;
	setp.ge.s32 	%p244, %r56, %r248;
	setp.lt.s32 	%p245, %r59, %r65;
	or.pred  	%p246, %p244, %p245;
	@%p246 bra 	$L__BB0_204;
	add.s32 	%r249, %r65, %r68;
	add.s32 	%r250, %r249, -1;
	setp.ge.s32 	%p247, %r58, %r250;
	setp.lt.s32 	%p248, %r61, %r66;
	or.pred  	%p249, %p247, %p248;
	@%p249 bra 	$L__BB0_204;
	add.s32 	%r251, %r66, %r69;
	add.s32 	%r252, %r251, -1;
	setp.ge.s32 	%p250, %r60, %r252;
	@%p250 bra 	$L__BB0_204;
	ld.global.f32 	%f504, [%rd29];
$L__BB0_204:
	mov.f32 	%f505, 0f00000000;
	@%p200 bra 	$L__BB0_209;
	add.s32 	%r253, %r64, %r67;
	add.s32 	%r254, %r253, -1;
	setp.ge.s32 	%p252, %r56, %r254;
	setp.lt.s32 	%p253, %r59, %r65;
	or.pred  	%p254, %p252, %p253;
	@%p254 bra 	$L__BB0_209;
	add.s32 	%r255, %r65, %r68;
	add.s32 	%r256, %r255, -1;
	setp.ge.s32 	%p255, %r58, %r256;
	setp.lt.s32 	%p256, %r61, %r66;
	or.pred  	%p257, %p255, %p256;
	@%p257 bra 	$L__BB0_209;
	add.s32 	%r257, %r66, %r69;
	add.s32 	%r258, %r257, -1;
	setp.ge.s32 	%p258, %r60, %r258;
	@%p258 bra 	$L__BB0_209;
	ld.global.f32 	%f505, [%rd29+4];
$L__BB0_209:
	sub.f32 	%f320, %f499, %f498;
	fma.rn.f32 	%f321, %f100, %f320, %f498;
	sub.f32 	%f322, %f503, %f502;
	fma.rn.f32 	%f323, %f100, %f322, %f502;
	sub.f32 	%f324, %f501, %f500;
	fma.rn.f32 	%f325, %f100, %f324, %f500;
	sub.f32 	%f326, %f505, %f504;
	fma.rn.f32 	%f327, %f100, %f326, %f504;
	sub.f32 	%f328, %f325, %f321;
	fma.rn.f32 	%f329, %f101, %f328, %f321;
	sub.f32 	%f330, %f327, %f323;
	fma.rn.f32 	%f331, %f101, %f330, %f323;
	sub.f32 	%f332, %f331, %f329;
	fma.rn.f32 	%f333, %f102, %f332, %f329;
	setp.ge.f32 	%p259, %f333, 0f00000000;
	add.f32 	%f334, %f507, %f333;
	selp.f32 	%f507, %f334, %f507, %p259;
	sub.f32 	%f335, %f108, %f333;
	fma.rn.f32 	%f506, %f335, %f335, %f506;
	add.f32 	%f508, %f103, %f508;
	add.f32 	%f509, %f509, 0f3F800000;
	add.s32 	%r277, %r277, 1;
	setp.ne.s32 	%p260, %r277, 0;
	add.s64 	%rd89, %rd89, 32;
	add.s64 	%rd88, %rd88, 32;
	@%p260 bra 	$L__BB0_173;
$L__BB0_210:
	shl.b32 	%r259, %r16, 2;
	mov.u32 	%r260, _ZZ13computeDeformE8sumArray;
	add.s32 	%r76, %r260, %r259;
	st.shared.f32 	[%r76], %f506;
	st.shared.f32 	[%r76+512], %f507;
	st.shared.f32 	[%r76+1024], %f508;
	st.shared.f32 	[%r76+1536], %f509;
	bar.sync 	0;
	setp.gt.u32 	%p261, %r16, 63;
	@%p261 bra 	$L__BB0_212;
	ld.shared.f32 	%f336, [%r76+256];
	ld.shared.f32 	%f337, [%r76];
	add.f32 	%f338, %f336, %f337;
	st.shared.f32 	[%r76], %f338;
	ld.shared.f32 	%f339, [%r76+768];
	ld.shared.f32 	%f340, [%r76+512];
	add.f32 	%f341, %f339, %f340;
	st.shared.f32 	[%r76+512], %f341;
	ld.shared.f32 	%f342, [%r76+1280];
	ld.shared.f32 	%f343, [%r76+1024];
	add.f32 	%f344, %f342, %f343;
	st.shared.f32 	[%r76+1024], %f344;
	ld.shared.f32 	%f345, [%r76+1792];
	ld.shared.f32 	%f346, [%r76+1536];
	add.f32 	%f347, %f345, %f346;
	st.shared.f32 	[%r76+1536], %f347;
$L__BB0_212:
	bar.sync 	0;
	setp.gt.u32 	%p262, %r16, 31;
	@%p262 bra 	$L__BB0_214;
	ld.shared.f32 	%f348, [%r76+128];
	ld.shared.f32 	%f349, [%r76];
	add.f32 	%f350, %f348, %f349;
	st.shared.f32 	[%r76], %f350;
	ld.shared.f32 	%f351, [%r76+640];
	ld.shared.f32 	%f352, [%r76+512];
	add.f32 	%f353, %f351, %f352;
	st.shared.f32 	[%r76+512], %f353;
	ld.shared.f32 	%f354, [%r76+1152];
	ld.shared.f32 	%f355, [%r76+1024];
	add.f32 	%f356, %f354, %f355;
	st.shared.f32 	[%r76+1024], %f356;
	ld.shared.f32 	%f357, [%r76+1664];
	ld.shared.f32 	%f358, [%r76+1536];
	add.f32 	%f359, %f357, %f358;
	st.shared.f32 	[%r76+1536], %f359;
$L__BB0_214:
	bar.sync 	0;
	setp.gt.u32 	%p263, %r16, 15;
	@%p263 bra 	$L__BB0_216;
	ld.shared.f32 	%f360, [%r76+64];
	ld.shared.f32 	%f361, [%r76];
	add.f32 	%f362, %f360, %f361;
	st.shared.f32 	[%r76], %f362;
	ld.shared.f32 	%f363, [%r76+576];
	ld.shared.f32 	%f364, [%r76+512];
	add.f32 	%f365, %f363, %f364;
	st.shared.f32 	[%r76+512], %f365;
	ld.shared.f32 	%f366, [%r76+1088];
	ld.shared.f32 	%f367, [%r76+1024];
	add.f32 	%f368, %f366, %f367;
	st.shared.f32 	[%r76+1024], %f368;
	ld.shared.f32 	%f369, [%r76+1600];
	ld.shared.f32 	%f370, [%r76+1536];
	add.f32 	%f371, %f369, %f370;
	st.shared.f32 	[%r76+1536], %f371;
$L__BB0_216:
	bar.sync 	0;
	setp.gt.u32 	%p264, %r16, 7;
	@%p264 bra 	$L__BB0_218;
	ld.shared.f32 	%f372, [%r76+32];
	ld.shared.f32 	%f373, [%r76];
	add.f32 	%f374, %f372, %f373;
	st.shared.f32 	[%r76], %f374;
	ld.shared.f32 	%f375, [%r76+544];
	ld.shared.f32 	%f376, [%r76+512];
	add.f32 	%f377, %f375, %f376;
	st.shared.f32 	[%r76+512], %f377;
	ld.shared.f32 	%f378, [%r76+1056];
	ld.shared.f32 	%f379, [%r76+1024];
	add.f32 	%f380, %f378, %f379;
	st.shared.f32 	[%r76+1024], %f380;
	ld.shared.f32 	%f381, [%r76+1568];
	ld.shared.f32 	%f382, [%r76+1536];
	add.f32 	%f383, %f381, %f382;
	st.shared.f32 	[%r76+1536], %f383;
$L__BB0_218:
	bar.sync 	0;
	setp.gt.u32 	%p265, %r16, 3;
	@%p265 bra 	$L__BB0_220;
	ld.shared.f32 	%f384, [%r76+16];
	ld.shared.f32 	%f385, [%r76];
	add.f32 	%f386, %f384, %f385;
	st.shared.f32 	[%r76], %f386;
	ld.shared.f32 	%f387, [%r76+528];
	ld.shared.f32 	%f388, [%r76+512];
	add.f32 	%f389, %f387, %f388;
	st.shared.f32 	[%r76+512], %f389;
	ld.shared.f32 	%f390, [%r76+1040];
	ld.shared.f32 	%f391, [%r76+1024];
	add.f32 	%f392, %f390, %f391;
	st.shared.f32 	[%r76+1024], %f392;
	ld.shared.f32 	%f393, [%r76+1552];
	ld.shared.f32 	%f394, [%r76+1536];
	add.f32 	%f395, %f393, %f394;
	st.shared.f32 	[%r76+1536], %f395;
$L__BB0_220:
	bar.sync 	0;
	setp.gt.u32 	%p266, %r16, 1;
	@%p266 bra 	$L__BB0_222;
	ld.shared.f32 	%f396, [%r76+8];
	ld.shared.f32 	%f397, [%r76];
	add.f32 	%f398, %f396, %f397;
	st.shared.f32 	[%r76], %f398;
	ld.shared.f32 	%f399, [%r76+520];
	ld.shared.f32 	%f400, [%r76+512];
	add.f32 	%f401, %f399, %f400;
	st.shared.f32 	[%r76+512], %f401;
	ld.shared.f32 	%f402, [%r76+1032];
	ld.shared.f32 	%f403, [%r76+1024];
	add.f32 	%f404, %f402, %f403;
	st.shared.f32 	[%r76+1024], %f404;
	ld.shared.f32 	%f405, [%r76+1544];
	ld.shared.f32 	%f406, [%r76+1536];
	add.f32 	%f407, %f405, %f406;
	st.shared.f32 	[%r76+1536], %f407;
$L__BB0_222:
	bar.sync 	0;
	setp.ne.s32 	%p267, %r16, 0;
	@%p267 bra 	$L__BB0_224;
	ld.shared.f32 	%f408, [_ZZ13computeDeformE8sumArray+4];
	ld.shared.f32 	%f409, [%r76];
	add.f32 	%f410, %f408, %f409;
	st.shared.f32 	[%r76], %f410;
	ld.shared.f32 	%f411, [_ZZ13computeDeformE8sumArray+516];
	ld.shared.f32 	%f412, [%r76+512];
	add.f32 	%f413, %f411, %f412;
	st.shared.f32 	[%r76+512], %f413;
	ld.shared.f32 	%f414, [_ZZ13computeDeformE8sumArray+1028];
	ld.shared.f32 	%f415, [%r76+1024];
	add.f32 	%f416, %f414, %f415;
	st.shared.f32 	[%r76+1024], %f416;
	ld.shared.f32 	%f417, [_ZZ13computeDeformE8sumArray+1540];
	ld.shared.f32 	%f418, [%r76+1536];
	add.f32 	%f419, %f417, %f418;
	st.shared.f32 	[%r76+1536], %f419;
$L__BB0_224:
	setp.ne.s32 	%p268, %r16, 0;
	bar.sync 	0;
	@%p268 bra 	$L__BB0_226;
	mov.u32 	%r261, %nctaid.x;
	mov.u32 	%r262, %nctaid.y;
	mad.lo.s32 	%r263, %r262, %r17, %r19;
	mad.lo.s32 	%r264, %r263, %r261, %r21;
	mul.lo.s32 	%r265, %r261, %r262;
	mov.u32 	%r266, %nctaid.z;
	mul.lo.s32 	%r267, %r265, %r266;
	ld.shared.f32 	%f420, [_ZZ13computeDeformE8sumArray];
	cvta.to.global.u64 	%rd68, %rd40;
	mul.wide.s32 	%rd69, %r264, 4;
	add.s64 	%rd70, %rd68, %rd69;
	st.global.f32 	[%rd70], %f420;
	ld.shared.f32 	%f421, [_ZZ13computeDeformE8sumArray+512];
	mul.wide.s32 	%rd71, %r267, 4;
	add.s64 	%rd72, %rd70, %rd71;
	st.global.f32 	[%rd72], %f421;
	ld.shared.f32 	%f422, [_ZZ13computeDeformE8sumArray+1024];
	add.s64 	%rd73, %rd72, %rd71;
	st.global.f32 	[%rd73], %f422;
	ld.shared.f32 	%f423, [_ZZ13computeDeformE8sumArray+1536];
	add.s64 	%rd74, %rd73, %rd71;
	st.global.f32 	[%rd74], %f423;
$L__BB0_226:
	setp.eq.s16 	%p269, %rs6, 0;
	@%p269 bra 	$L__BB0_228;
	mad.lo.s32 	%r268, %r101, %r18, %r20;
	mad.lo.s32 	%r269, %r268, %r100, %r22;
	cvta.to.global.u64 	%rd75, %rd37;
	mul.wide.s32 	%rd76, %r269, 4;
	add.s64 	%rd77, %rd75, %rd76;
	st.global.f32 	[%rd77], %f447;
	mad.lo.s32 	%r270, %r107, %r18, %r20;
	mad.lo.s32 	%r271, %r270, %r106, %r22;
	cvta.to.global.u64 	%rd78, %rd38;
	mul.wide.s32 	%rd79, %r271, 4;
	add.s64 	%rd80, %rd78, %rd79;
	st.global.f32 	[%rd80], %f448;
	mad.lo.s32 	%r272, %r113, %r18, %r20;
	mad.lo.s32 	%r273, %r272, %r112, %r22;
	cvta.to.global.u64 	%rd81, %rd39;
	mul.wide.s32 	%rd82, %r273, 4;
	add.s64 	%rd83, %rd81, %rd82;
	st.global.f32 	[%rd83], %f449;
$L__BB0_228:
	ret;

}


// ===== COMPILED SASS (sm_100) =====

	.target	sm_100

	.elftype	@"ET_EXEC"


//--------------------- .note.nv.tkinfo           --------------------------
	.section	.note.nv.tkinfo,"",@"SHT_NOTE"
	.sectionflags	@"SHF_NOTE_NV_TKINFO"
	.tkinfo
        /*0018*/ 	.word	0x00000002
        /*0030*/ 	.string	""
        /*0030*/ 	.string	"ptxas"
        /*0030*/ 	.string	"Cuda compilation tools, release 13.0, V13.0.88"
        /*0030*/ 	.string	"Build cuda_13.0.r13.0/compiler.36424714_0"
        /*0030*/ 	.string	"-arch sm_100 -m 64 "



//--------------------- .note.nv.cuinfo           --------------------------
	.section	.note.nv.cuinfo,"",@"SHT_NOTE"
	.sectionflags	@"SHF_NOTE_NV_CUINFO"
        /*0018*/ 	.short	0x0002
        /*001a*/ 	.short	0x0064
        /*001c*/ 	.short	0x0082
	.zero		2


//--------------------- .nv.info                  --------------------------
	.section	.nv.info,"",@"SHT_CUDA_INFO"
	.align	4


	//----- nvinfo : EIATTR_REGCOUNT
	.align		4
        /*0000*/ 	.byte	0x04, 0x2f
        /*0002*/ 	.short	(.L_1 - .L_0)
	.align		4
.L_0:
        /*0004*/ 	.word	index@(computeDeform)
        /*0008*/ 	.word	0x00000030


	//----- nvinfo : EIATTR_FRAME_SIZE
	.align		4
.L_1:
        /*000c*/ 	.byte	0x04, 0x11
        /*000e*/ 	.short	(.L_3 - .L_2)
	.align		4
.L_2:
        /*0010*/ 	.word	index@($__internal_0_$__cuda_sm20_sqrt_rn_f32_slowpath)
        /*0014*/ 	.word	0x00000000


	//----- nvinfo : EIATTR_FRAME_SIZE
	.align		4
.L_3:
        /*0018*/ 	.byte	0x04, 0x11
        /*001a*/ 	.short	(.L_5 - .L_4)
	.align		4
.L_4:
        /*001c*/ 	.word	index@(computeDeform)
        /*0020*/ 	.word	0x00000000


	//----- nvinfo : EIATTR_MIN_STACK_SIZE
	.align		4
.L_5:
        /*0024*/ 	.byte	0x04, 0x12
        /*0026*/ 	.short	(.L_7 - .L_6)
	.align		4
.L_6:
        /*0028*/ 	.word	index@(computeDeform)
        /*002c*/ 	.word	0x00000000
.L_7:


//--------------------- .nv.compat                --------------------------
	.section	.nv.compat,"",@"SHT_CUDA_COMPAT_INFO"
	.align	4
        /*0000*/ 	.byte	0x02, 0x09, 0x00, 0x00, 0x02, 0x02, 0x01, 0x00, 0x02, 0x05, 0x05, 0x00, 0x03, 0x07, 0x01, 0x01
        /*0010*/ 	.byte	0x02, 0x03, 0x00, 0x00, 0x02, 0x06, 0x01, 0x00, 0x04, 0x0b, 0x08, 0x00, 0x01, 0x00, 0x00, 0x00
        /*0020*/ 	.byte	0x00, 0x00, 0x00, 0x00


//--------------------- .nv.info.computeDeform    --------------------------
	.section	.nv.info.computeDeform,"",@"SHT_CUDA_INFO"
	.sectionflags	@""
	.align	4


	//----- nvinfo : EIATTR_CUDA_API_VERSION
	.align		4
        /*0000*/ 	.byte	0x04, 0x37
        /*0002*/ 	.short	(.L_9 - .L_8)
.L_8:
        /*0004*/ 	.word	0x00000082


	//----- nvinfo : EIATTR_KPARAM_INFO
	.align		4
.L_9:
        /*0008*/ 	.byte	0x04, 0x17
        /*000a*/ 	.short	(.L_11 - .L_10)
.L_10:
        /*000c*/ 	.word	0x00000000
        /*0010*/ 	.short	0x000a
        /*0012*/ 	.short	0x0100
        /*0014*/ 	.byte	0x00, 0xf5, 0x21, 0x00


	//----- nvinfo : EIATTR_KPARAM_INFO
	.align		4
.L_11:
        /*0018*/ 	.byte	0x04, 0x17
        /*001a*/ 	.short	(.L_13 - .L_12)
.L_12:
        /*001c*/ 	.word	0x00000000
        /*0020*/ 	.short	0x0009
        /*0022*/ 	.short	0x00f9
        /*0024*/ 	.byte	0x00, 0xf0, 0x05, 0x00


	//----- nvinfo : EIATTR_KPARAM_INFO
	.align		4
.L_13:
        /*0028*/ 	.byte	0x04, 0x17
        /*002a*/ 	.short	(.L_15 - .L_14)
.L_14:
        /*002c*/ 	.word	0x00000000
        /*0030*/ 	.short	0x0008
        /*0032*/ 	.short	0x00f8
        /*0034*/ 	.byte	0x00, 0xf0, 0x05, 0x00


	//----- nvinfo : EIATTR_KPARAM_INFO
	.align		4
.L_15:
        /*0038*/ 	.byte	0x04, 0x17
        /*003a*/ 	.short	(.L_17 - .L_16)
.L_16:
        /*003c*/ 	.word	0x00000000
        /*0040*/ 	.short	0x0007
        /*0042*/ 	.short	0x0098
        /*0044*/ 	.byte	0x00, 0xf0, 0x81, 0x01


	//----- nvinfo : EIATTR_KPARAM_INFO
	.align		4
.L_17:
        /*0048*/ 	.byte	0x04, 0x17
        /*004a*/ 	.short	(.L_19 - .L_18)
.L_18:
        /*004c*/ 	.word	0x00000000
        /*0050*/ 	.short	0x0006
        /*0052*/ 	.short	0x0080
        /*0054*/ 	.byte	0x00, 0xf0, 0x61, 0x00


	//----- nvinfo : EIATTR_KPARAM_INFO
	.align		4
.L_19:
        /*0058*/ 	.byte	0x04, 0x17
        /*005a*/ 	.short	(.L_21 - .L_20)
.L_20:
        /*005c*/ 	.word	0x00000000
        /*0060*/ 	.short	0x0005
        /*0062*/ 	.short	0x0078
        /*0064*/ 	.byte	0x00, 0xf0, 0x11, 0x00


	//----- nvinfo : EIATTR_KPARAM_INFO
	.align		4
.L_21:
        /*0068*/ 	.byte	0x04, 0x17
        /*006a*/ 	.short	(.L_23 - .L_22)
.L_22:
        /*006c*/ 	.word	0x00000000
        /*0070*/ 	.short	0x0004
        /*0072*/ 	.short	0x0070
        /*0074*/ 	.byte	0x00, 0xf5, 0x21, 0x00


	//----- nvinfo : EIATTR_KPARAM_INFO
	.align		4
.L_23:
        /*0078*/ 	.byte	0x04, 0x17
        /*007a*/ 	.short	(.L_25 - .L_24)
.L_24:
        /*007c*/ 	.word	0x00000000
        /*0080*/ 	.short	0x0003
        /*0082*/ 	.short	0x0068
        /*0084*/ 	.byte	0x00, 0xf5, 0x21, 0x00


	//----- nvinfo : EIATTR_KPARAM_INFO
	.align		4
.L_25:
        /*0088*/ 	.byte	0x04, 0x17
        /*008a*/ 	.short	(.L_27 - .L_26)
.L_26:
        /*008c*/ 	.word	0x00000000
        /*0090*/ 	.short	0x0002
        /*0092*/ 	.short	0x0008
        /*0094*/ 	.byte	0x00, 0xf0, 0x81, 0x01


	//----- nvinfo : EIATTR_KPARAM_INFO
	.align		4
.L_27:
        /*0098*/ 	.byte	0x04, 0x17
        /*009a*/ 	.short	(.L_29 - .L_28)
.L_28:
        /*009c*/ 	.word	0x00000000
        /*00a0*/ 	.short	0x0001
        /*00a2*/ 	.short	0x0004
        /*00a4*/ 	.byte	0x00, 0xf0, 0x11, 0x00


	//----- nvinfo : EIATTR_KPARAM_INFO
	.align		4
.L_29:
        /*00a8*/ 	.byte	0x04, 0x17
        /*00aa*/ 	.short	(.L_31 - .L_30)
.L_30:
        /*00ac*/ 	.word	0x00000000
        /*00b0*/ 	.short	0x0000
        /*00b2*/ 	.short	0x0000
        /*00b4*/ 	.byte	0x00, 0xf0, 0x11, 0x00


	//----- nvinfo : EIATTR_SPARSE_MMA_MASK
	.align		4
.L_31:
        /*00b8*/ 	.byte	0x03, 0x50
        /*00ba*/ 	.short	0x0000


	//----- nvinfo : EIATTR_MAXREG_COUNT
	.align		4
        /*00bc*/ 	.byte	0x03, 0x1b
        /*00be*/ 	.short	0x00ff


	//----- nvinfo : EIATTR_NUM_BARRIERS
	.align		4
        /*00c0*/ 	.byte	0x02, 0x4c
        /*00c2*/ 	.byte	0x01
	.zero		1


	//----- nvinfo : EIATTR_MERCURY_ISA_VERSION
	.align		4
        /*00c4*/ 	.byte	0x03, 0x5f
        /*00c6*/ 	.short	0x0101


	//----- nvinfo : EIATTR_VRC_CTA_INIT_COUNT
	.align		4
        /*00c8*/ 	.byte	0x02, 0x4a
	.zero		1
	.zero		1


	//----- nvinfo : EIATTR_EXIT_INSTR_OFFSETS
	.align		4
        /*00cc*/ 	.byte	0x04, 0x1c
        /*00ce*/ 	.short	(.L_33 - .L_32)


	//   ....[0]....
.L_32:
        /*00d0*/ 	.word	0x000042b0


	//   ....[1]....
        /*00d4*/ 	.word	0x00004410


	//----- nvinfo : EIATTR_CRS_STACK_SIZE
	.align		4
.L_33:
        /*00d8*/ 	.byte	0x04, 0x1e
        /*00da*/ 	.short	(.L_35 - .L_34)
.L_34:
        /*00dc*/ 	.word	0x00000000


	//----- nvinfo : EIATTR_CBANK_PARAM_SIZE
	.align		4
.L_35:
        /*00e0*/ 	.byte	0x03, 0x19
        /*00e2*/ 	.short	0x0108


	//----- nvinfo : EIATTR_PARAM_CBANK
	.align		4
        /*00e4*/ 	.byte	0x04, 0x0a
        /*00e6*/ 	.short	(.L_37 - .L_36)
	.align		4
.L_36:
        /*00e8*/ 	.word	index@(.nv.constant0.computeDeform)
        /*00ec*/ 	.short	0x0380
        /*00ee*/ 	.short	0x0108


	//----- nvinfo : EIATTR_SW_WAR
	.align		4
.L_37:
        /*00f0*/ 	.byte	0x04, 0x36
        /*00f2*/ 	.short	(.L_39 - .L_38)
.L_38:
        /*00f4*/ 	.word	0x00000008
.L_39:


//--------------------- .nv.callgraph             --------------------------
	.section	.nv.callgraph,"",@"SHT_CUDA_CALLGRAPH"
	.align	4
	.sectionentsize	8
	.align		4
        /*0000*/ 	.word	0x00000000
	.align		4
        /*0004*/ 	.word	0xffffffff
	.align		4
        /*0008*/ 	.word	0x00000000
	.align		4
        /*000c*/ 	.word	0xfffffffe
	.align		4
        /*0010*/ 	.word	0x00000000
	.align		4
        /*0014*/ 	.word	0xfffffffd
	.align		4
        /*0018*/ 	.word	0x00000000
	.align		4
        /*001c*/ 	.word	0xfffffffc


//--------------------- .text.computeDeform       --------------------------
	.section	.text.computeDeform,"ax",@progbits
	.align	128
        .global         computeDeform
        .type           computeDeform,@function
        .size           computeDeform,(.L_x_93 - computeDeform)
        .other          computeDeform,@"STO_CUDA_ENTRY STV_DEFAULT"
computeDeform:
.text.computeDeform:
[----:B------:R-:W-:Y:S01]  /*0000*/  LDC R1, c[0x0][0x37c] ;  /* 0x0000df00ff017b82 */ /* 0x000fe20000000800 */
[----:B------:R-:W0:Y:S01]  /*0010*/  S2R R5, SR_TID.Y ;  /* 0x0000000000057919 */ /* 0x000e220000002200 */
[----:B------:R-:W1:Y:S06]  /*0020*/  LDCU UR4, c[0x0][0x360] ;  /* 0x00006c00ff0477ac */ /* 0x000e6c0008000800 */
[----:B------:R-:W2:Y:S01]  /*0030*/  S2UR UR14, SR_CTAID.Z ;  /* 0x00000000000e79c3 */ /* 0x000ea20000002700 */
[----:B------:R-:W-:Y:S01]  /*0040*/  BSSY.RECONVERGENT B0, `(.L_x_0) ;  /* 0x0000022000007945 */ /* 0x000fe20003800200 */
[----:B------:R-:W0:Y:S01]  /*0050*/  S2R R28, SR_CTAID.Y ;  /* 0x00000000001c7919 */ /* 0x000e220000002600 */
[----:B------:R-:W0:Y:S01]  /*0060*/  LDCU UR5, c[0x0][0x364] ;  /* 0x00006c80ff0577ac */ /* 0x000e220008000800 */
[----:B------:R-:W2:Y:S01]  /*0070*/  S2R R16, SR_TID.Z ;  /* 0x0000000000107919 */ /* 0x000ea20000002300 */
[----:B------:R-:W3:Y:S03]  /*0080*/  LDCU.64 UR8, c[0x0][0x3a8] ;  /* 0x00007500ff0877ac */ /* 0x000ee60008000a00 */
[----:B------:R-:W2:Y:S01]  /*0090*/  LDC R21, c[0x0][0x368] ;  /* 0x0000da00ff157b82 */ /* 0x000ea20000000800 */
[----:B------:R-:W1:Y:S01]  /*00a0*/  S2R R2, SR_TID.X ;  /* 0x0000000000027919 */ /* 0x000e620000002100 */
[----:B------:R-:W4:Y:S01]  /*00b0*/  LDCU UR6, c[0x0][0x3b0] ;  /* 0x00007600ff0677ac */ /* 0x000f220008000800 */
[----:B------:R-:W1:Y:S01]  /*00c0*/  S2R R27, SR_CTAID.X ;  /* 0x00000000001b7919 */ /* 0x000e620000002500 */
[----:B0-----:R-:W-:-:S02]  /*00d0*/  IMAD R26, R28, UR5, R5 ;  /* 0x000000051c1a7c24 */ /* 0x001fc4000f8e0205 */
[----:B--2---:R-:W-:Y:S02]  /*00e0*/  IMAD R21, R21, UR14, R16 ;  /* 0x0000000e15157c24 */ /* 0x004fe4000f8e0210 */
[----:B---3--:R-:W-:Y:S02]  /*00f0*/  VIADD R20, R26, UR9 ;  /* 0x000000091a147c36 */ /* 0x008fe40008000000 */
[----:B----4-:R-:W-:Y:S02]  /*0100*/  VIADD R18, R21, UR6 ;  /* 0x0000000615127c36 */ /* 0x010fe40008000000 */
[----:B------:R-:W-:Y:S02]  /*0110*/  IMAD R3, R20, R20, RZ ;  /* 0x0000001414037224 */ /* 0x000fe400078e02ff */
[----:B-1----:R-:W-:Y:S02]  /*0120*/  IMAD R19, R27, UR4, R2 ;  /* 0x000000041b137c24 */ /* 0x002fe4000f8e0202 */
[----:B------:R-:W-:-:S02]  /*0130*/  IMAD R0, R18, R18, R3 ;  /* 0x0000001212007224 */ /* 0x000fc400078e0203 */
[----:B------:R-:W-:Y:S01]  /*0140*/  IMAD R16, R16, UR5, R5 ;  /* 0x0000000510107c24 */ /* 0x000fe2000f8e0205 */
[----:B------:R-:W-:-:S03]  /*0150*/  IADD3 R17, PT, PT, R19, UR8, RZ ;  /* 0x0000000813117c10 */ /* 0x000fc6000fffe0ff */
[----:B------:R-:W-:Y:S02]  /*0160*/  IMAD R16, R16, UR4, R2 ;  /* 0x0000000410107c24 */ /* 0x000fe4000f8e0202 */
[----:B------:R-:W-:-:S05]  /*0170*/  IMAD R0, R17, R17, R0 ;  /* 0x0000001111007224 */ /* 0x000fca00078e0200 */
[----:B------:R-:W-:-:S04]  /*0180*/  I2FP.F32.U32 R0, R0 ;  /* 0x0000000000007245 */ /* 0x000fc80000201000 */
[----:B------:R0:W1:Y:S01]  /*0190*/  MUFU.RSQ R3, R0 ;  /* 0x0000000000037308 */ /* 0x0000620000001400 */
[----:B------:R-:W-:-:S05]  /*01a0*/  VIADD R4, R0, 0xf3000000 ;  /* 0xf300000000047836 */ /* 0x000fca0000000000 */
[----:B------:R-:W-:-:S13]  /*01b0*/  ISETP.GT.U32.AND P0, PT, R4, 0x727fffff, PT ;  /* 0x727fffff0400780c */ /* 0x000fda0003f04070 */
[----:B01----:R-:W-:Y:S05]  /*01c0*/  @!P0 BRA `(.L_x_1) ;  /* 0x0000000000148947 */ /* 0x003fea0003800000 */
[----:B------:R-:W-:Y:S01]  /*01d0*/  BSSY.RECONVERGENT B1, `(.L_x_2) ;  /* 0x0000003000017945 */ /* 0x000fe20003800200 */
[----:B------:R-:W-:-:S07]  /*01e0*/  MOV R7, 0x200 ;  /* 0x0000020000077802 */ /* 0x000fce0000000f00 */
[----:B------:R-:W-:Y:S05]  /*01f0*/  CALL.REL.NOINC `($__internal_0_$__cuda_sm20_sqrt_rn_f32_slowpath) ;  /* 0x0000004000887944 */ /* 0x000fea0003c00000 */
[----:B------:R-:W-:Y:S05]  /*0200*/  BSYNC.RECONVERGENT B1 ;  /* 0x0000000000017941 */ /* 0x000fea0003800200 */
.L_x_2:
[----:B------:R-:W-:Y:S05]  /*0210*/  BRA `(.L_x_3) ;  /* 0x0000000000107947 */ /* 0x000fea0003800000 */
.L_x_1:
[----:B------:R-:W-:Y:S01]  /*0220*/  FMUL.FTZ R5, R0, R3 ;  /* 0x0000000300057220 */ /* 0x000fe20000410000 */
[----:B------:R-:W-:-:S03]  /*0230*/  FMUL.FTZ R3, R3, 0.5 ;  /* 0x3f00000003037820 */ /* 0x000fc60000410000 */
[----:B------:R-:W-:-:S04]  /*0240*/  FFMA R12, -R5, R5, R0 ;  /* 0x00000005050c7223 */ /* 0x000fc80000000100 */
[----:B------:R-:W-:-:S07]  /*0250*/  FFMA R12, R12, R3, R5 ;  /* 0x000000030c0c7223 */ /* 0x000fce0000000005 */
.L_x_3:
[----:B------:R-:W-:Y:S05]  /*0260*/  BSYNC.RECONVERGENT B0 ;  /* 0x0000000000007941 */ /* 0x000fea0003800200 */
.L_x_0:
[----:B------:R-:W0:Y:S01]  /*0270*/  LDC R22, c[0x0][0x3f8] ;  /* 0x0000fe00ff167b82 */ /* 0x000e220000000800 */
[----:B------:R-:W1:Y:S01]  /*0280*/  LDCU.64 UR8, c[0x0][0x380] ;  /* 0x00007000ff0877ac */ /* 0x000e620008000a00 */
[----:B------:R-:W-:Y:S01]  /*0290*/  BSSY.RECONVERGENT B0, `(.L_x_4) ;  /* 0x00001a1000007945 */ /* 0x000fe20003800200 */
[----:B------:R-:W-:Y:S01]  /*02a0*/  CS2R R14, SRZ ;  /* 0x00000000000e7805 */ /* 0x000fe2000001ff00 */
[----:B------:R-:W-:Y:S01]  /*02b0*/  IMAD.MOV.U32 R13, RZ, RZ, RZ ;  /* 0x000000ffff0d7224 */ /* 0x000fe200078e00ff */
[----:B------:R-:W2:Y:S01]  /*02c0*/  LDCU.64 UR12, c[0x0][0x358] ;  /* 0x00006b00ff0c77ac */ /* 0x000ea20008000a00 */
[----:B0-----:R-:W-:-:S04]  /*02d0*/  ISETP.GE.AND P0, PT, R22, 0x1, PT ;  /* 0x000000011600780c */ /* 0x001fc80003f06270 */
[----:B-1----:R-:W-:-:S13]  /*02e0*/  FSETP.GEU.OR P0, PT, R0, UR8, !P0 ;  /* 0x0000000800007c0b */ /* 0x002fda000c70e400 */
[----:B--2---:R-:W-:Y:S05]  /*02f0*/  @P0 BRA `(.L_x_5) ;  /* 0x0000001800680947 */ /* 0x004fea0003800000 */
[----:B------:R-:W-:Y:S01]  /*0300*/  FMUL R12, R12, UR9 ;  /* 0x000000090c0c7c20 */ /* 0x000fe20008400000 */
[----:B------:R-:W-:Y:S01]  /*0310*/  I2FP.F32.S32 R2, R20 ;  /* 0x0000001400027245 */ /* 0x000fe20000201400 */
[----:B------:R-:W-:Y:S01]  /*0320*/  HFMA2 R23, -RZ, RZ, 2.0625, 0 ;  /* 0x40200000ff177431 */ /* 0x000fe200000001ff */
[----:B------:R-:W-:Y:S01]  /*0330*/  I2FP.F32.S32 R0, R17 ;  /* 0x0000001100007245 */ /* 0x000fe20000201400 */
[----:B------:R-:W-:Y:S01]  /*0340*/  FMUL R10, R12, R12 ;  /* 0x0000000c0c0a7220 */ /* 0x000fe20000400000 */
[----:B------:R-:W-:Y:S01]  /*0350*/  I2FP.F32.S32 R3, R18 ;  /* 0x0000001200037245 */ /* 0x000fe20000201400 */
[----:B------:R-:W-:Y:S01]  /*0360*/  FMUL R2, R2, UR9 ;  /* 0x0000000902027c20 */ /* 0x000fe20008400000 */
[----:B------:R-:W-:Y:S01]  /*0370*/  ISETP.GE.U32.AND P0, PT, R22, 0x4, PT ;  /* 0x000000041600780c */ /* 0x000fe20003f06070 */
[----:B------:R-:W-:Y:S01]  /*0380*/  FADD R4, R10, R10 ;  /* 0x0000000a0a047221 */ /* 0x000fe20000000000 */
[----:B------:R-:W-:Y:S01]  /*0390*/  FMUL R0, R0, UR9 ;  /* 0x0000000900007c20 */ /* 0x000fe20008400000 */
[----:B------:R-:W-:Y:S01]  /*03a0*/  FMUL R3, R3, UR9 ;  /* 0x0000000903037c20 */ /* 0x000fe20008400000 */
[----:B------:R-:W-:Y:S01]  /*03b0*/  FMUL R5, R2, R2 ;  /* 0x0000000202057220 */ /* 0x000fe20000400000 */
[----:B------:R-:W-:Y:S01]  /*03c0*/  FADD R6, -R4, 1 ;  /* 0x3f80000004067421 */ /* 0x000fe20000000100 */
[C---:B------:R-:W-:Y:S01]  /*03d0*/  FMUL R9, R0.reuse, 0.48860251903533935547 ;  /* 0x3efa2a1c00097820 */ /* 0x040fe20000400000 */
[C---:B------:R-:W-:Y:S01]  /*03e0*/  FMUL R4, R3.reuse, R3 ;  /* 0x0000000303047220 */ /* 0x040fe20000400000 */
[-CC-:B------:R-:W-:Y:S01]  /*03f0*/  FFMA R7, -R0, R0.reuse, -R5.reuse ;  /* 0x0000000000077223 */ /* 0x180fe20000000905 */
[----:B------:R-:W-:Y:S01]  /*0400*/  FFMA R23, R6, R23, 0.5 ;  /* 0x3f00000006177423 */ /* 0x000fe20000000017 */
[C---:B------:R-:W-:Y:S01]  /*0410*/  FMUL R6, R0.reuse, 1.092548370361328125 ;  /* 0x3f8bd8a000067820 */ /* 0x040fe20000400000 */
[----:B------:R-:W-:Y:S01]  /*0420*/  FFMA R24, R0, R0, -R5 ;  /* 0x0000000000187223 */ /* 0x000fe20000000805 */
[C---:B------:R-:W-:Y:S01]  /*0430*/  FMUL R5, R3.reuse, 1.092548370361328125 ;  /* 0x3f8bd8a003057820 */ /* 0x040fe20000400000 */
[----:B------:R-:W-:Y:S01]  /*0440*/  FFMA R25, R4, 2, R7 ;  /* 0x4000000004197823 */ /* 0x000fe20000000007 */
[CC--:B------:R-:W-:Y:S01]  /*0450*/  FMUL R7, R3.reuse, R6.reuse ;  /* 0x0000000603077220 */ /* 0x0c0fe20000400000 */
[----:B------:R-:W-:Y:S01]  /*0460*/  FMUL R8, R3, 0.48860251903533935547 ;  /* 0x3efa2a1c03087820 */ /* 0x000fe20000400000 */
[C---:B------:R-:W-:Y:S01]  /*0470*/  FMUL R6, R2.reuse, R6 ;  /* 0x0000000602067220 */ /* 0x040fe20000400000 */
[C---:B------:R-:W-:Y:S01]  /*0480*/  FMUL R5, R2.reuse, R5 ;  /* 0x0000000502057220 */ /* 0x040fe20000400000 */
[----:B------:R-:W-:Y:S01]  /*0490*/  FMUL R4, R2, 0.48860251903533935547 ;  /* 0x3efa2a1c02047820 */ /* 0x000fe20000400000 */
[----:B------:R-:W-:Y:S01]  /*04a0*/  LOP3.LUT R33, R22, 0x3, RZ, 0xc0, !PT ;  /* 0x0000000316217812 */ /* 0x000fe200078ec0ff */
[----:B------:R-:W-:Y:S01]  /*04b0*/  IMAD.MOV.U32 R13, RZ, RZ, RZ ;  /* 0x000000ffff0d7224 */ /* 0x000fe200078e00ff */
[----:B------:R-:W-:Y:S01]  /*04c0*/  CS2R R14, SRZ ;  /* 0x00000000000e7805 */ /* 0x000fe2000001ff00 */
[----:B------:R-:W-:-:S02]  /*04d0*/  IMAD.MOV.U32 R32, RZ, RZ, RZ ;  /* 0x000000ffff207224 */ /* 0x000fc400078e00ff */
[----:B------:R-:W-:Y:S01]  /*04e0*/  FMUL R11, R12, 2.2360680103302001953 ;  /* 0x400f1bbd0c0b7820 */ /* 0x000fe20000400000 */
[----:B------:R-:W-:Y:S01]  /*04f0*/  FMUL R10, R10, 2.6457512378692626953 ;  /* 0x402953fd0a0a7820 */ /* 0x000fe20000400000 */
[----:B------:R-:W-:Y:S01]  /*0500*/  FMUL R3, R24, 0.5462741851806640625 ;  /* 0x3f0bd8a018037820 */ /* 0x000fe20000400000 */
[----:B------:R-:W-:Y:S01]  /*0510*/  FMUL R2, R23, -1.3228756189346313477 ;  /* 0xbfa953fd17027820 */ /* 0x000fe20000400000 */
[----:B------:R-:W-:Y:S01]  /*0520*/  FMUL R0, R25, 0.3153915703296661377 ;  /* 0x3ea17b0119007820 */ /* 0x000fe20000400000 */
[----:B------:R-:W-:Y:S06]  /*0530*/  @!P0 BRA `(.L_x_6) ;  /* 0x00000010007c8947 */ /* 0x000fec0003800000 */
[----:B------:R-:W0:Y:S01]  /*0540*/  LDCU.64 UR6, c[0x0][0x3e8] ;  /* 0x00007d00ff0677ac */ /* 0x000e220008000a00 */
[----:B------:R-:W-:Y:S02]  /*0550*/  LOP3.LUT R32, R22, 0x7ffffffc, RZ, 0xc0, !PT ;  /* 0x7ffffffc16207812 */ /* 0x000fe400078ec0ff */
[----:B------:R-:W-:Y:S01]  /*0560*/  MOV R13, RZ ;  /* 0x000000ff000d7202 */ /* 0x000fe20000000f00 */
[----:B------:R-:W1:Y:S02]  /*0570*/  LDCU.64 UR4, c[0x0][0x3f0] ;  /* 0x00007e00ff0477ac */ /* 0x000e640008000a00 */
[----:B------:R-:W-:Y:S01]  /*0580*/  IMAD.MOV R29, RZ, RZ, -R32 ;  /* 0x000000ffff1d7224 */ /* 0x000fe200078e0a20 */
[----:B0-----:R-:W-:Y:S02]  /*0590*/  UIADD3 UR6, UP0, UPT, UR6, 0x20, URZ ;  /* 0x0000002006067890 */ /* 0x001fe4000ff1e0ff */
[----:B-1----:R-:W-:Y:S02]  /*05a0*/  UIADD3 UR4, UP1, UPT, UR4, 0x18, URZ ;  /* 0x0000001804047890 */ /* 0x002fe4000ff3e0ff */
[----:B------:R-:W-:-:S02]  /*05b0*/  UIADD3.X UR7, UPT, UPT, URZ, UR7, URZ, UP0, !UPT ;  /* 0x00000007ff077290 */ /* 0x000fc400087fe4ff */
[----:B------:R-:W-:Y:S01]  /*05c0*/  IMAD.U32 R34, RZ, RZ, UR6 ;  /* 0x00000006ff227e24 */ /* 0x000fe2000f8e00ff */
[----:B------:R-:W-:Y:S01]  /*05d0*/  UIADD3.X UR5, UPT, UPT, URZ, UR5, URZ, UP1, !UPT ;  /* 0x00000005ff057290 */ /* 0x000fe20008ffe4ff */
[----:B------:R-:W-:Y:S02]  /*05e0*/  MOV R37, UR4 ;  /* 0x0000000400257c02 */ /* 0x000fe40008000f00 */
[----:B------:R-:W-:-:S03]  /*05f0*/  IMAD.U32 R35, RZ, RZ, UR7 ;  /* 0x00000007ff237e24 */ /* 0x000fc6000f8e00ff */
[----:B------:R-:W-:-:S07]  /*0600*/  IMAD.U32 R36, RZ, RZ, UR5 ;  /* 0x00000005ff247e24 */ /* 0x000fce000f8e00ff */
.L_x_32:
[----:B------:R-:W2:Y:S04]  /*0610*/  LDG.E.64 R22, desc[UR12][R34.64+-0x18] ;  /* 0xffffe80c22167981 */ /* 0x000ea8000c1e1b00 */
[----:B------:R0:W5:Y:S01]  /*0620*/  LDG.E.64 R24, desc[UR12][R34.64+-0x20] ;  /* 0xffffe00c22187981 */ /* 0x000162000c1e1b00 */
[----:B------:R-:W-:Y:S01]  /*0630*/  IADD3 R29, PT, PT, R29, 0x4, RZ ;  /* 0x000000041d1d7810 */ /* 0x000fe20007ffe0ff */
[----:B------:R-:W-:Y:S02]  /*0640*/  IMAD.MOV.U32 R30, RZ, RZ, R37 ;  /* 0x000000ffff1e7224 */ /* 0x000fe400078e0025 */
[----:B------:R-:W-:Y:S01]  /*0650*/  IMAD.MOV.U32 R31, RZ, RZ, R36 ;  /* 0x000000ffff1f7224 */ /* 0x000fe200078e0024 */
[----:B------:R-:W-:Y:S02]  /*0660*/  ISETP.NE.AND P1, PT, R29, RZ, PT ;  /* 0x000000ff1d00720c */ /* 0x000fe40003f25270 */
[----:B--2---:R-:W-:-:S13]  /*0670*/  ISETP.NE.AND P0, PT, R23, 0x2, PT ;  /* 0x000000021700780c */ /* 0x004fda0003f05270 */
[----:B0-----:R-:W-:Y:S05]  /*0680*/  @!P0 BRA `(.L_x_7) ;  /* 0x0000000000208947 */ /* 0x001fea0003800000 */
[----:B------:R-:W-:Y:S02]  /*0690*/  ISETP.NE.AND P0, PT, R23, 0x1, PT ;  /* 0x000000011700780c */ /* 0x000fe40003f05270 */
[----:B------:R-:W-:-:S11]  /*06a0*/  MOV R36, R11 ;  /* 0x0000000b00247202 */ /* 0x000fd60000000f00 */
[----:B------:R-:W-:Y:S05]  /*06b0*/  @!P0 BRA `(.L_x_8) ;  /* 0x0000000000348947 */ /* 0x000fea0003800000 */
[----:B------:R-:W-:Y:S01]  /*06c0*/  ISETP.NE.AND P0, PT, R23, RZ, PT ;  /* 0x000000ff1700720c */ /* 0x000fe20003f05270 */
[----:B------:R-:W-:-:S12]  /*06d0*/  IMAD.MOV.U32 R36, RZ, RZ, RZ ;  /* 0x000000ffff247224 */ /* 0x000fd800078e00ff */
[----:B------:R-:W-:Y:S05]  /*06e0*/  @P0 BRA `(.L_x_8) ;  /* 0x0000000000280947 */ /* 0x000fea0003800000 */
[----:B------:R-:W-:Y:S01]  /*06f0*/  IMAD.MOV.U32 R36, RZ, RZ, 0x3fddb3d7 ;  /* 0x3fddb3d7ff247424 */ /* 0x000fe200078e00ff */
[----:B------:R-:W-:Y:S06]  /*0700*/  BRA `(.L_x_8) ;  /* 0x0000000000207947 */ /* 0x000fec0003800000 */
.L_x_7:
[----:B-----5:R-:W-:-:S13]  /*0710*/  ISETP.NE.AND P0, PT, R24, 0x2, PT ;  /* 0x000000021800780c */ /* 0x020fda0003f05270 */
[----:B------:R-:W-:Y:S05]  /*0720*/  @!P0 BRA `(.L_x_9) ;  /* 0x0000000000148947 */ /* 0x000fea0003800000 */
[----:B------:R-:W-:Y:S01]  /*0730*/  ISETP.NE.AND P0, PT, R24, RZ, PT ;  /* 0x000000ff1800720c */ /* 0x000fe20003f05270 */
[----:B------:R-:W-:-:S12]  /*0740*/  HFMA2 R36, -RZ, RZ, 0, 0 ;  /* 0x00000000ff247431 */ /* 0x000fd800000001ff */
[----:B------:R-:W-:Y:S05]  /*0750*/  @P0 BRA `(.L_x_8) ;  /* 0x00000000000c0947 */ /* 0x000fea0003800000 */
[----:B------:R-:W-:Y:S01]  /*0760*/  IMAD.MOV.U32 R36, RZ, RZ, R2 ;  /* 0x000000ffff247224 */ /* 0x000fe200078e0002 */
[----:B------:R-:W-:Y:S06]  /*0770*/  BRA `(.L_x_8) ;  /* 0x0000000000047947 */ /* 0x000fec0003800000 */
.L_x_9:
[----:B------:R-:W-:-:S07]  /*0780*/  IMAD.MOV.U32 R36, RZ, RZ, R10 ;  /* 0x000000ffff247224 */ /* 0x000fce00078e000a */
.L_x_8:
[----:B-----5:R-:W-:-:S13]  /*0790*/  ISETP.NE.AND P0, PT, R25, 0x2, PT ;  /* 0x000000021900780c */ /* 0x020fda0003f05270 */
[----:B------:R-:W-:Y:S05]  /*07a0*/  @!P0 BRA `(.L_x_10) ;  /* 0x0000000000488947 */ /* 0x000fea0003800000 */
[----:B------:R-:W-:-:S13]  /*07b0*/  ISETP.NE.AND P0, PT, R25, 0x1, PT ;  /* 0x000000011900780c */ /* 0x000fda0003f05270 */
[----:B------:R-:W-:Y:S05]  /*07c0*/  @!P0 BRA `(.L_x_11) ;  /* 0x0000000000148947 */ /* 0x000fea0003800000 */
[----:B------:R-:W-:Y:S02]  /*07d0*/  ISETP.NE.AND P0, PT, R25, RZ, PT ;  /* 0x000000ff1900720c */ /* 0x000fe40003f05270 */
[----:B------:R-:W-:-:S11]  /*07e0*/  MOV R37, RZ ;  /* 0x000000ff00257202 */ /* 0x000fd60000000f00 */
[----:B------:R-:W-:Y:S05]  /*07f0*/  @P0 BRA `(.L_x_12) ;  /* 0x00000000007c0947 */ /* 0x000fea0003800000 */
[----:B------:R-:W-:Y:S01]  /*0800*/  IMAD.MOV.U32 R37, RZ, RZ, 0x3e906eba ;  /* 0x3e906ebaff257424 */ /* 0x000fe200078e00ff */
[----:B------:R-:W-:Y:S06]  /*0810*/  BRA `(.L_x_12) ;  /* 0x0000000000747947 */ /* 0x000fec0003800000 */
.L_x_11:
[----:B------:R-:W-:Y:S01]  /*0820*/  ISETP.NE.AND P0, PT, R22, 0x1, PT ;  /* 0x000000011600780c */ /* 0x000fe20003f05270 */
[----:B------:R-:W-:-:S12]  /*0830*/  IMAD.MOV.U32 R37, RZ, RZ, R9 ;  /* 0x000000ffff257224 */ /* 0x000fd800078e0009 */
[----:B------:R-:W-:Y:S05]  /*0840*/  @!P0 BRA `(.L_x_12) ;  /* 0x0000000000688947 */ /* 0x000fea0003800000 */
[----:B------:R-:W-:Y:S02]  /*0850*/  ISETP.NE.AND P0, PT, R22, RZ, PT ;  /* 0x000000ff1600720c */ /* 0x000fe40003f05270 */
[----:B------:R-:W-:-:S11]  /*0860*/  MOV R37, R8 ;  /* 0x0000000800257202 */ /* 0x000fd60000000f00 */
[----:B------:R-:W-:Y:S05]  /*0870*/  @!P0 BRA `(.L_x_12) ;  /* 0x00000000005c8947 */ /* 0x000fea0003800000 */
[----:B------:R-:W-:Y:S01]  /*0880*/  ISETP.NE.AND P0, PT, R22, -0x1, PT ;  /* 0xffffffff1600780c */ /* 0x000fe20003f05270 */
[----:B------:R-:W-:-:S12]  /*0890*/  IMAD.MOV.U32 R37, RZ, RZ, RZ ;  /* 0x000000ffff257224 */ /* 0x000fd800078e00ff */
[----:B------:R-:W-:Y:S05]  /*08a0*/  @P0 BRA `(.L_x_12) ;  /* 0x0000000000500947 */ /* 0x000fea0003800000 */
[----:B------:R-:W-:Y:S01]  /*08b0*/  IMAD.MOV.U32 R37, RZ, RZ, R4 ;  /* 0x000000ffff257224 */ /* 0x000fe200078e0004 */
[----:B------:R-:W-:Y:S06]  /*08c0*/  BRA `(.L_x_12) ;  /* 0x0000000000487947 */ /* 0x000fec0003800000 */
.L_x_10:
[----:B------:R-:W-:-:S13]  /*08d0*/  ISETP.GT.AND P0, PT, R22, -0x1, PT ;  /* 0xffffffff1600780c */ /* 0x000fda0003f04270 */
[----:B------:R-:W-:Y:S05]  /*08e0*/  @P0 BRA `(.L_x_13) ;  /* 0x00000000001c0947 */ /* 0x000fea0003800000 */
[----:B------:R-:W-:Y:S02]  /*08f0*/  ISETP.NE.AND P0, PT, R22, -0x2, PT ;  /* 0xfffffffe1600780c */ /* 0x000fe40003f05270 */
[----:B------:R-:W-:-:S11]  /*0900*/  MOV R37, R6 ;  /* 0x0000000600257202 */ /* 0x000fd60000000f00 */
[----:B------:R-:W-:Y:S05]  /*0910*/  @!P0 BRA `(.L_x_12) ;  /* 0x0000000000348947 */ /* 0x000fea0003800000 */
[----:B------:R-:W-:Y:S01]  /*0920*/  ISETP.NE.AND P0, PT, R22, -0x1, PT ;  /* 0xffffffff1600780c */ /* 0x000fe20003f05270 */
[----:B------:R-:W-:-:S12]  /*0930*/  IMAD.MOV.U32 R37, RZ, RZ, RZ ;  /* 0x000000ffff257224 */ /* 0x000fd800078e00ff */
[----:B------:R-:W-:Y:S01]  /*0940*/  @!P0 IMAD.MOV.U32 R37, RZ, RZ, R5 ;  /* 0x000000ffff258224 */ /* 0x000fe200078e0005 */
[----:B------:R-:W-:Y:S06]  /*0950*/  BRA `(.L_x_12) ;  /* 0x0000000000247947 */ /* 0x000fec0003800000 */
.L_x_13:
[----:B------:R-:W-:Y:S02]  /*0960*/  ISETP.NE.AND P0, PT, R22, RZ, PT ;  /* 0x000000ff1600720c */ /* 0x000fe40003f05270 */
[----:B------:R-:W-:-:S11]  /*0970*/  MOV R37, R0 ;  /* 0x0000000000257202 */ /* 0x000fd60000000f00 */
[----:B------:R-:W-:Y:S05]  /*0980*/  @!P0 BRA `(.L_x_12) ;  /* 0x0000000000188947 */ /* 0x000fea0003800000 */
[----:B------:R-:W-:Y:S01]  /*0990*/  ISETP.NE.AND P0, PT, R22, 0x1, PT ;  /* 0x000000011600780c */ /* 0x000fe20003f05270 */
[----:B------:R-:W-:-:S12]  /*09a0*/  IMAD.MOV.U32 R37, RZ, RZ, R7 ;  /* 0x000000ffff257224 */ /* 0x000fd800078e0007 */
[----:B------:R-:W-:Y:S05]  /*09b0*/  @!P0 BRA `(.L_x_12) ;  /* 0x00000000000c8947 */ /* 0x000fea0003800000 */
[----:B------:R-:W-:Y:S01]  /*09c0*/  ISETP.NE.AND P0, PT, R22, 0x2, PT ;  /* 0x000000021600780c */ /* 0x000fe20003f05270 */
[----:B------:R-:W-:-:S12]  /*09d0*/  IMAD.MOV.U32 R37, RZ, RZ, RZ ;  /* 0x000000ffff257224 */ /* 0x000fd800078e00ff */
[----:B------:R-:W-:-:S07]  /*09e0*/  @!P0 MOV R37, R3 ;  /* 0x0000000300258202 */ /* 0x000fce0000000f00 */
.L_x_12:
[----:B------:R-:W-:Y:S01]  /*09f0*/  FSETP.GT.AND P0, PT, R12, RZ, PT ;  /* 0x000000ff0c00720b */ /* 0x000fe20003f04000 */
[----:B------:R-:W2:Y:S03]  /*0a00*/  LDG.E.64 R22, desc[UR12][R34.64+-0x8] ;  /* 0xfffff80c22167981 */ /* 0x000ea6000c1e1b00 */
[----:B------:R-:W-:Y:S02]  /*0a10*/  ISETP.NE.AND P2, PT, R25, RZ, !P0 ;  /* 0x000000ff1900720c */ /* 0x000fe40004745270 */
[----:B------:R0:W5:Y:S11]  /*0a20*/  LDG.E.64 R24, desc[UR12][R34.64+-0x10] ;  /* 0xfffff00c22187981 */ /* 0x000176000c1e1b00 */
[----:B------:R-:W3:Y:S04]  /*0a30*/  @!P2 LDG.E R38, desc[UR12][R30.64+-0x18] ;  /* 0xffffe80c1e26a981 */ /* 0x000ee8000c1e1900 */
[----:B------:R-:W4:Y:S04]  /*0a40*/  @!P2 LDG.E R39, desc[UR12][R30.64+-0x14] ;  /* 0xffffec0c1e27a981 */ /* 0x000f28000c1e1900 */
[----:B------:R-:W4:Y:S01]  /*0a50*/  @!P2 LDG.E R40, desc[UR12][R30.64+-0x10] ;  /* 0xfffff00c1e28a981 */ /* 0x000f22000c1e1900 */
[----:B------:R-:W-:Y:S01]  /*0a60*/  FMUL R36, R37, R36 ;  /* 0x0000002425247220 */ /* 0x000fe20000400000 */
[----:B--2---:R-:W-:-:S03]  /*0a70*/  ISETP.NE.AND P3, PT, R23, RZ, PT ;  /* 0x000000ff1700720c */ /* 0x004fc60003f65270 */
[C---:B---3--:R-:W-:Y:S01]  /*0a80*/  @!P2 FFMA R15, R36.reuse, R38, R15 ;  /* 0x00000026240fa223 */ /* 0x048fe2000000000f */
[C---:B----4-:R-:W-:Y:S01]  /*0a90*/  @!P2 FFMA R14, R36.reuse, R39, R14 ;  /* 0x00000027240ea223 */ /* 0x050fe2000000000e */
[----:B------:R-:W-:-:S08]  /*0aa0*/  @!P2 FFMA R13, R36, R40, R13 ;  /* 0x00000028240da223 */ /* 0x000fd0000000000d */
[----:B0-----:R-:W-:Y:S05]  /*0ab0*/  @!P3 BRA `(.L_x_14) ;  /* 0x000000000038b947 */ /* 0x001fea0003800000 */
[----:B------:R-:W-:Y:S01]  /*0ac0*/  ISETP.NE.AND P2, PT, R23, 0x1, PT ;  /* 0x000000011700780c */ /* 0x000fe20003f45270 */
[----:B------:R-:W-:-:S12]  /*0ad0*/  IMAD.MOV.U32 R36, RZ, RZ, R11 ;  /* 0x000000ffff247224 */ /* 0x000fd800078e000b */
[----:B------:R-:W-:Y:S05]  /*0ae0*/  @!P2 BRA `(.L_x_15) ;  /* 0x000000000030a947 */ /* 0x000fea0003800000 */
[----:B------:R-:W-:Y:S01]  /*0af0*/  ISETP.NE.AND P2, PT, R23, 0x2, PT ;  /* 0x000000021700780c */ /* 0x000fe20003f45270 */
[----:B------:R-:W-:-:S12]  /*0b00*/  IMAD.MOV.U32 R36, RZ, RZ, RZ ;  /* 0x000000ffff247224 */ /* 0x000fd800078e00ff */
[----:B------:R-:W-:Y:S05]  /*0b10*/  @P2 BRA `(.L_x_15) ;  /* 0x0000000000242947 */ /* 0x000fea0003800000 */
[----:B-----5:R-:W-:Y:S02]  /*0b20*/  ISETP.NE.AND P2, PT, R24, RZ, PT ;  /* 0x000000ff1800720c */ /* 0x020fe40003f45270 */
[----:B------:R-:W-:-:S11]  /*0b30*/  MOV R36, R2 ;  /* 0x0000000200247202 */ /* 0x000fd60000000f00 */
[----:B------:R-:W-:Y:S05]  /*0b40*/  @!P2 BRA `(.L_x_15) ;  /* 0x000000000018a947 */ /* 0x000fea0003800000 */
[----:B------:R-:W-:Y:S01]  /*0b50*/  ISETP.NE.AND P2, PT, R24, 0x2, PT ;  /* 0x000000021800780c */ /* 0x000fe20003f45270 */
[----:B------:R-:W-:-:S12]  /*0b60*/  IMAD.MOV.U32 R36, RZ, RZ, RZ ;  /* 0x000000ffff247224 */ /* 0x000fd800078e00ff */
[----:B------:R-:W-:Y:S05]  /*0b70*/  @P2 BRA `(.L_x_15) ;  /* 0x00000000000c2947 */ /* 0x000fea0003800000 */
[----:B------:R-:W-:Y:S01]  /*0b80*/  IMAD.MOV.U32 R36, RZ, RZ, R10 ;  /* 0x000000ffff247224 */ /* 0x000fe200078e000a */
[----:B------:R-:W-:Y:S06]  /*0b90*/  BRA `(.L_x_15) ;  /* 0x0000000000047947 */ /* 0x000fec0003800000 */
.L_x_14:
[----:B------:R-:W-:-:S07]  /*0ba0*/  HFMA2 R36, -RZ, RZ, 1.9658203125, -0.2449951171875 ;  /* 0x3fddb3d7ff247431 */ /* 0x000fce00000001ff */
.L_x_15:
[----:B-----5:R-:W-:-:S13]  /*0bb0*/  ISETP.NE.AND P2, PT, R25, RZ, PT ;  /* 0x000000ff1900720c */ /* 0x020fda0003f45270 */
[----:B------:R-:W-:Y:S05]  /*0bc0*/  @!P2 BRA `(.L_x_16) ;  /* 0x000000000090a947 */ /* 0x000fea0003800000 */
[----:B------:R-:W-:-:S13]  /*0bd0*/  ISETP.NE.AND P2, PT, R25, 0x1, PT ;  /* 0x000000011900780c */ /* 0x000fda0003f45270 */
[----:B------:R-:W-:Y:S05]  /*0be0*/  @!P2 BRA `(.L_x_17) ;  /* 0x00000000005ca947 */ /* 0x000fea0003800000 */
[----:B------:R-:W-:Y:S01]  /*0bf0*/  ISETP.NE.AND P2, PT, R25, 0x2, PT ;  /* 0x000000021900780c */ /* 0x000fe20003f45270 */
[----:B------:R-:W-:-:S12]  /*0c00*/  IMAD.MOV.U32 R37, RZ, RZ, RZ ;  /* 0x000000ffff257224 */ /* 0x000fd800078e00ff */
[----:B------:R-:W-:Y:S05]  /*0c10*/  @P2 BRA `(.L_x_18) ;  /* 0x0000000000802947 */ /* 0x000fea0003800000 */
[----:B------:R-:W-:-:S13]  /*0c20*/  ISETP.GT.AND P2, PT, R22, -0x1, PT ;  /* 0xffffffff1600780c */ /* 0x000fda0003f44270 */
[----:B------:R-:W-:Y:S05]  /*0c30*/  @P2 BRA `(.L_x_19) ;  /* 0x00000000001c2947 */ /* 0x000fea0003800000 */
[----:B------:R-:W-:Y:S01]  /*0c40*/  ISETP.NE.AND P2, PT, R22, -0x2, PT ;  /* 0xfffffffe1600780c */ /* 0x000fe20003f45270 */
[----:B------:R-:W-:-:S12]  /*0c50*/  IMAD.MOV.U32 R37, RZ, RZ, R6 ;  /* 0x000000ffff257224 */ /* 0x000fd800078e0006 */
[----:B------:R-:W-:Y:S05]  /*0c60*/  @!P2 BRA `(.L_x_18) ;  /* 0x00000000006ca947 */ /* 0x000fea0003800000 */
[----:B------:R-:W-:Y:S02]  /*0c70*/  ISETP.NE.AND P2, PT, R22, -0x1, PT ;  /* 0xffffffff1600780c */ /* 0x000fe40003f45270 */
[----:B------:R-:W-:-:S11]  /*0c80*/  MOV R37, RZ ;  /* 0x000000ff00257202 */ /* 0x000fd60000000f00 */
[----:B------:R-:W-:Y:S01]  /*0c90*/  @!P2 IMAD.MOV.U32 R37, RZ, RZ, R5 ;  /* 0x000000ffff25a224 */ /* 0x000fe200078e0005 */
[----:B------:R-:W-:Y:S06]  /*0ca0*/  BRA `(.L_x_18) ;  /* 0x00000000005c7947 */ /* 0x000fec0003800000 */
.L_x_19:
[----:B------:R-:W-:Y:S01]  /*0cb0*/  ISETP.NE.AND P2, PT, R22, RZ, PT ;  /* 0x000000ff1600720c */ /* 0x000fe20003f45270 */
[----:B------:R-:W-:-:S12]  /*0cc0*/  IMAD.MOV.U32 R37, RZ, RZ, R0 ;  /* 0x000000ffff257224 */ /* 0x000fd800078e0000 */
[----:B------:R-:W-:Y:S05]  /*0cd0*/  @!P2 BRA `(.L_x_18) ;  /* 0x000000000050a947 */ /* 0x000fea0003800000 */
[----:B------:R-:W-:Y:S02]  /*0ce0*/  ISETP.NE.AND P2, PT, R22, 0x1, PT ;  /* 0x000000011600780c */ /* 0x000fe40003f45270 */
[----:B------:R-:W-:-:S11]  /*0cf0*/  MOV R37, R7 ;  /* 0x0000000700257202 */ /* 0x000fd60000000f00 */
[----:B------:R-:W-:Y:S05]  /*0d00*/  @!P2 BRA `(.L_x_18) ;  /* 0x000000000044a947 */ /* 0x000fea0003800000 */
[----:B------:R-:W-:Y:S01]  /*0d10*/  ISETP.NE.AND P2, PT, R22, 0x2, PT ;  /* 0x000000021600780c */ /* 0x000fe20003f45270 */
[----:B------:R-:W-:-:S12]  /*0d20*/  IMAD.MOV.U32 R37, RZ, RZ, RZ ;  /* 0x000000ffff257224 */ /* 0x000fd800078e00ff */
[----:B------:R-:W-:Y:S05]  /*0d30*/  @P2 BRA `(.L_x_18) ;  /* 0x0000000000382947 */ /* 0x000fea0003800000 */
[----:B------:R-:W-:Y:S01]  /*0d40*/  IMAD.MOV.U32 R37, RZ, RZ, R3 ;  /* 0x000000ffff257224 */ /* 0x000fe200078e0003 */
[----:B------:R-:W-:Y:S06]  /*0d50*/  BRA `(.L_x_18) ;  /* 0x0000000000307947 */ /* 0x000fec0003800000 */
.L_x_17:
[----:B------:R-:W-:Y:S02]  /*0d60*/  ISETP.NE.AND P2, PT, R22, -0x1, PT ;  /* 0xffffffff1600780c */ /* 0x000fe40003f45270 */
[----:B------:R-:W-:-:S11]  /*0d70*/  MOV R37, R4 ;  /* 0x0000000400257202 */ /* 0x000fd60000000f00 */
[----:B------:R-:W-:Y:S05]  /*0d80*/  @!P2 BRA `(.L_x_18) ;  /* 0x000000000024a947 */ /* 0x000fea0003800000 */
[----:B------:R-:W-:Y:S01]  /*0d90*/  ISETP.NE.AND P2, PT, R22, RZ, PT ;  /* 0x000000ff1600720c */ /* 0x000fe20003f45270 */
[----:B------:R-:W-:-:S12]  /*0da0*/  IMAD.MOV.U32 R37, RZ, RZ, R8 ;  /* 0x000000ffff257224 */ /* 0x000fd800078e0008 */
[----:B------:R-:W-:Y:S05]  /*0db0*/  @!P2 BRA `(.L_x_18) ;  /* 0x000000000018a947 */ /* 0x000fea0003800000 */
[----:B------:R-:W-:Y:S01]  /*0dc0*/  ISETP.NE.AND P2, PT, R22, 0x1, PT ;  /* 0x000000011600780c */ /* 0x000fe20003f45270 */
[----:B------:R-:W-:-:S12]  /*0dd0*/  IMAD.MOV.U32 R37, RZ, RZ, RZ ;  /* 0x000000ffff257224 */ /* 0x000fd800078e00ff */
[----:B------:R-:W-:Y:S05]  /*0de0*/  @P2 BRA `(.L_x_18) ;  /* 0x00000000000c2947 */ /* 0x000fea0003800000 */
[----:B------:R-:W-:Y:S01]  /*0df0*/  MOV R37, R9 ;  /* 0x0000000900257202 */ /* 0x000fe20000000f00 */
[----:B------:R-:W-:Y:S06]  /*0e00*/  BRA `(.L_x_18) ;  /* 0x0000000000047947 */ /* 0x000fec0003800000 */
.L_x_16:
[----:B------:R-:W-:-:S07]  /*0e10*/  IMAD.MOV.U32 R37, RZ, RZ, 0x3e906eba ;  /* 0x3e906ebaff257424 */ /* 0x000fce00078e00ff */
.L_x_18:
[----:B------:R-:W2:Y:S01]  /*0e20*/  LDG.E.64 R22, desc[UR12][R34.64+0x8] ;  /* 0x0000080c22167981 */ /* 0x000ea2000c1e1b00 */
[----:B------:R-:W-:-:S03]  /*0e30*/  ISETP.NE.AND P2, PT, R25, RZ, !P0 ;  /* 0x000000ff1900720c */ /* 0x000fc60004745270 */
[----:B------:R0:W5:Y:S10]  /*0e40*/  LDG.E.64 R24, desc[UR12][R34.64] ;  /* 0x0000000c22187981 */ /* 0x000174000c1e1b00 */
        /* <DEDUP_REMOVED lines=13> */
[----:B------:R-:W-:-:S12]  /*0f20*/  HFMA2 R36, -RZ, RZ, 0, 0 ;  /* 0x00000000ff247431 */ /* 0x000fd800000001ff */
[----:B------:R-:W-:Y:S05]  /*0f30*/  @P2 BRA `(.L_x_21) ;  /* 0x0000000000242947 */ /* 0x000fea0003800000 */
[----:B-----5:R-:W-:Y:S01]  /*0f40*/  ISETP.NE.AND P2, PT, R24, RZ, PT ;  /* 0x000000ff1800720c */ /* 0x020fe20003f45270 */
[----:B------:R-:W-:-:S12]  /*0f50*/  IMAD.MOV.U32 R36, RZ, RZ, R2 ;  /* 0x000000ffff247224 */ /* 0x000fd800078e0002 */
[----:B------:R-:W-:Y:S05]  /*0f60*/  @!P2 BRA `(.L_x_21) ;  /* 0x000000000018a947 */ /* 0x000fea0003800000 */
[----:B------:R-:W-:Y:S01]  /*0f70*/  ISETP.NE.AND P2, PT, R24, 0x2, PT ;  /* 0x000000021800780c */ /* 0x000fe20003f45270 */
[----:B------:R-:W-:-:S12]  /*0f80*/  IMAD.MOV.U32 R36, RZ, RZ, RZ ;  /* 0x000000ffff247224 */ /* 0x000fd800078e00ff */
[----:B------:R-:W-:Y:S05]  /*0f90*/  @P2 BRA `(.L_x_21) ;  /* 0x00000000000c2947 */ /* 0x000fea0003800000 */
[----:B------:R-:W-:Y:S01]  /*0fa0*/  MOV R36, R10 ;  /* 0x0000000a00247202 */ /* 0x000fe20000000f00 */
[----:B------:R-:W-:Y:S06]  /*0fb0*/  BRA `(.L_x_21) ;  /* 0x0000000000047947 */ /* 0x000fec0003800000 */
.L_x_20:
[----:B------:R-:W-:-:S07]  /*0fc0*/  IMAD.MOV.U32 R36, RZ, RZ, 0x3fddb3d7 ;  /* 0x3fddb3d7ff247424 */ /* 0x000fce00078e00ff */
.L_x_21:
        /* <DEDUP_REMOVED lines=16> */
.L_x_25:
        /* <DEDUP_REMOVED lines=8> */
[----:B------:R-:W-:Y:S05]  /*1150*/  @P2 BRA `(.L_x_24) ;  /* 0x0000000000382947 */ /* 0x000fea0003800000 */
[----:B------:R-:W-:Y:S01]  /*1160*/  MOV R37, R3 ;  /* 0x0000000300257202 */ /* 0x000fe20000000f00 */
[----:B------:R-:W-:Y:S06]  /*1170*/  BRA `(.L_x_24) ;  /* 0x0000000000307947 */ /* 0x000fec0003800000 */
.L_x_23:
[----:B------:R-:W-:Y:S01]  /*1180*/  ISETP.NE.AND P2, PT, R22, -0x1, PT ;  /* 0xffffffff1600780c */ /* 0x000fe20003f45270 */
[----:B------:R-:W-:-:S12]  /*1190*/  IMAD.MOV.U32 R37, RZ, RZ, R4 ;  /* 0x000000ffff257224 */ /* 0x000fd800078e0004 */
[----:B------:R-:W-:Y:S05]  /*11a0*/  @!P2 BRA `(.L_x_24) ;  /* 0x000000000024a947 */ /* 0x000fea0003800000 */
[----:B------:R-:W-:Y:S01]  /*11b0*/  ISETP.NE.AND P2, PT, R22, RZ, PT ;  /* 0x000000ff1600720c */ /* 0x000fe20003f45270 */
[----:B------:R-:W-:-:S12]  /*11c0*/  IMAD.MOV.U32 R37, RZ, RZ, R8 ;  /* 0x000000ffff257224 */ /* 0x000fd800078e0008 */
[----:B------:R-:W-:Y:S05]  /*11d0*/  @!P2 BRA `(.L_x_24) ;  /* 0x000000000018a947 */ /* 0x000fea0003800000 */
[----:B------:R-:W-:Y:S01]  /*11e0*/  ISETP.NE.AND P2, PT, R22, 0x1, PT ;  /* 0x000000011600780c */ /* 0x000fe20003f45270 */
[----:B------:R-:W-:-:S12]  /*11f0*/  HFMA2 R37, -RZ, RZ, 0, 0 ;  /* 0x00000000ff257431 */ /* 0x000fd800000001ff */
[----:B------:R-:W-:Y:S05]  /*1200*/  @P2 BRA `(.L_x_24) ;  /* 0x00000000000c2947 */ /* 0x000fea0003800000 */
[----:B------:R-:W-:Y:S01]  /*1210*/  IMAD.MOV.U32 R37, RZ, RZ, R9 ;  /* 0x000000ffff257224 */ /* 0x000fe200078e0009 */
[----:B------:R-:W-:Y:S06]  /*1220*/  BRA `(.L_x_24) ;  /* 0x0000000000047947 */ /* 0x000fec0003800000 */
.L_x_22:
[----:B------:R-:W-:-:S07]  /*1230*/  IMAD.MOV.U32 R37, RZ, RZ, 0x3e906eba ;  /* 0x3e906ebaff257424 */ /* 0x000fce00078e00ff */
.L_x_24:
        /* <DEDUP_REMOVED lines=12> */
[----:B------:R-:W-:Y:S02]  /*1300*/  ISETP.NE.AND P2, PT, R23, 0x1, PT ;  /* 0x000000011700780c */ /* 0x000fe40003f45270 */
[----:B------:R-:W-:-:S11]  /*1310*/  MOV R36, R11 ;  /* 0x0000000b00247202 */ /* 0x000fd60000000f00 */
[----:B------:R-:W-:Y:S05]  /*1320*/  @!P2 BRA `(.L_x_27) ;  /* 0x000000000030a947 */ /* 0x000fea0003800000 */
[----:B------:R-:W-:Y:S01]  /*1330*/  ISETP.NE.AND P2, PT, R23, 0x2, PT ;  /* 0x000000021700780c */ /* 0x000fe20003f45270 */
[----:B------:R-:W-:-:S12]  /*1340*/  IMAD.MOV.U32 R36, RZ, RZ, RZ ;  /* 0x000000ffff247224 */ /* 0x000fd800078e00ff */
[----:B------:R-:W-:Y:S05]  /*1350*/  @P2 BRA `(.L_x_27) ;  /* 0x0000000000242947 */ /* 0x000fea0003800000 */
[----:B-----5:R-:W-:Y:S01]  /*1360*/  ISETP.NE.AND P2, PT, R24, RZ, PT ;  /* 0x000000ff1800720c */ /* 0x020fe20003f45270 */
[----:B------:R-:W-:-:S12]  /*1370*/  IMAD.MOV.U32 R36, RZ, RZ, R2 ;  /* 0x000000ffff247224 */ /* 0x000fd800078e0002 */
[----:B------:R-:W-:Y:S05]  /*1380*/  @!P2 BRA `(.L_x_27) ;  /* 0x000000000018a947 */ /* 0x000fea0003800000 */
[----:B------:R-:W-:Y:S01]  /*1390*/  ISETP.NE.AND P2, PT, R24, 0x2, PT ;  /* 0x000000021800780c */ /* 0x000fe20003f45270 */
[----:B------:R-:W-:-:S12]  /*13a0*/  HFMA2 R36, -RZ, RZ, 0, 0 ;  /* 0x00000000ff247431 */ /* 0x000fd800000001ff */
[----:B------:R-:W-:Y:S05]  /*13b0*/  @P2 BRA `(.L_x_27) ;  /* 0x00000000000c2947 */ /* 0x000fea0003800000 */
[----:B------:R-:W-:Y:S01]  /*13c0*/  IMAD.MOV.U32 R36, RZ, RZ, R10 ;  /* 0x000000ffff247224 */ /* 0x000fe200078e000a */
[----:B------:R-:W-:Y:S06]  /*13d0*/  BRA `(.L_x_27) ;  /* 0x0000000000047947 */ /* 0x000fec0003800000 */
.L_x_26:
[----:B------:R-:W-:-:S07]  /*13e0*/  IMAD.MOV.U32 R36, RZ, RZ, 0x3fddb3d7 ;  /* 0x3fddb3d7ff247424 */ /* 0x000fce00078e00ff */
.L_x_27:
[----:B-----5:R-:W-:-:S13]  /*13f0*/  ISETP.NE.AND P2, PT, R25, RZ, PT ;  /* 0x000000ff1900720c */ /* 0x020fda0003f45270 */
[----:B------:R-:W-:Y:S05]  /*1400*/  @!P2 BRA `(.L_x_28) ;  /* 0x000000000090a947 */ /* 0x000fea0003800000 */
[----:B------:R-:W-:-:S13]  /*1410*/  ISETP.NE.AND P2, PT, R25, 0x1, PT ;  /* 0x000000011900780c */ /* 0x000fda0003f45270 */
[----:B------:R-:W-:Y:S05]  /*1420*/  @!P2 BRA `(.L_x_29) ;  /* 0x00000000005ca947 */ /* 0x000fea0003800000 */
[----:B------:R-:W-:Y:S02]  /*1430*/  ISETP.NE.AND P2, PT, R25, 0x2, PT ;  /* 0x000000021900780c */ /* 0x000fe40003f45270 */
[----:B------:R-:W-:-:S11]  /*1440*/  MOV R23, RZ ;  /* 0x000000ff00177202 */ /* 0x000fd60000000f00 */
[----:B------:R-:W-:Y:S05]  /*1450*/  @P2 BRA `(.L_x_30) ;  /* 0x0000000000802947 */ /* 0x000fea0003800000 */
[----:B------:R-:W-:-:S13]  /*1460*/  ISETP.GT.AND P2, PT, R22, -0x1, PT ;  /* 0xffffffff1600780c */ /* 0x000fda0003f44270 */
[----:B------:R-:W-:Y:S05]  /*1470*/  @P2 BRA `(.L_x_31) ;  /* 0x00000000001c2947 */ /* 0x000fea0003800000 */
[----:B------:R-:W-:Y:S01]  /*1480*/  ISETP.NE.AND P2, PT, R22, -0x2, PT ;  /* 0xfffffffe1600780c */ /* 0x000fe20003f45270 */
[----:B------:R-:W-:-:S12]  /*1490*/  IMAD.MOV.U32 R23, RZ, RZ, R6 ;  /* 0x000000ffff177224 */ /* 0x000fd800078e0006 */
[----:B------:R-:W-:Y:S05]  /*14a0*/  @!P2 BRA `(.L_x_30) ;  /* 0x00000000006ca947 */ /* 0x000fea0003800000 */
[----:B------:R-:W-:Y:S01]  /*14b0*/  ISETP.NE.AND P2, PT, R22, -0x1, PT ;  /* 0xffffffff1600780c */ /* 0x000fe20003f45270 */
[----:B------:R-:W-:-:S12]  /*14c0*/  IMAD.MOV.U32 R23, RZ, RZ, RZ ;  /* 0x000000ffff177224 */ /* 0x000fd800078e00ff */
[----:B------:R-:W-:Y:S01]  /*14d0*/  @!P2 MOV R23, R5 ;  /* 0x000000050017a202 */ /* 0x000fe20000000f00 */
[----:B------:R-:W-:Y:S06]  /*14e0*/  BRA `(.L_x_30) ;  /* 0x00000000005c7947 */ /* 0x000fec0003800000 */
.L_x_31:
[----:B------:R-:W-:Y:S01]  /*14f0*/  ISETP.NE.AND P2, PT, R22, RZ, PT ;  /* 0x000000ff1600720c */ /* 0x000fe20003f45270 */
[----:B------:R-:W-:-:S12]  /*1500*/  IMAD.MOV.U32 R23, RZ, RZ, R0 ;  /* 0x000000ffff177224 */ /* 0x000fd800078e0000 */
[----:B------:R-:W-:Y:S05]  /*1510*/  @!P2 BRA `(.L_x_30) ;  /* 0x000000000050a947 */ /* 0x000fea0003800000 */
[----:B------:R-:W-:Y:S01]  /*1520*/  ISETP.NE.AND P2, PT, R22, 0x1, PT ;  /* 0x000000011600780c */ /* 0x000fe20003f45270 */
[----:B------:R-:W-:-:S12]  /*1530*/  IMAD.MOV.U32 R23, RZ, RZ, R7 ;  /* 0x000000ffff177224 */ /* 0x000fd800078e0007 */
[----:B------:R-:W-:Y:S05]  /*1540*/  @!P2 BRA `(.L_x_30) ;  /* 0x000000000044a947 */ /* 0x000fea0003800000 */
[----:B------:R-:W-:Y:S01]  /*1550*/  ISETP.NE.AND P2, PT, R22, 0x2, PT ;  /* 0x000000021600780c */ /* 0x000fe20003f45270 */
[----:B------:R-:W-:-:S12]  /*1560*/  HFMA2 R23, -RZ, RZ, 0, 0 ;  /* 0x00000000ff177431 */ /* 0x000fd800000001ff */
[----:B------:R-:W-:Y:S05]  /*1570*/  @P2 BRA `(.L_x_30) ;  /* 0x0000000000382947 */ /* 0x000fea0003800000 */
[----:B------:R-:W-:Y:S01]  /*1580*/  IMAD.MOV.U32 R23, RZ, RZ, R3 ;  /* 0x000000ffff177224 */ /* 0x000fe200078e0003 */
[----:B------:R-:W-:Y:S06]  /*1590*/  BRA `(.L_x_30) ;  /* 0x0000000000307947 */ /* 0x000fec0003800000 */
.L_x_29:
[----:B------:R-:W-:Y:S01]  /*15a0*/  ISETP.NE.AND P2, PT, R22, -0x1, PT ;  /* 0xffffffff1600780c */ /* 0x000fe20003f45270 */
[----:B------:R-:W-:-:S12]  /*15b0*/  IMAD.MOV.U32 R23, RZ, RZ, R4 ;  /* 0x000000ffff177224 */ /* 0x000fd800078e0004 */
[----:B------:R-:W-:Y:S05]  /*15c0*/  @!P2 BRA `(.L_x_30) ;  /* 0x000000000024a947 */ /* 0x000fea0003800000 */
[----:B------:R-:W-:Y:S02]  /*15d0*/  ISETP.NE.AND P2, PT, R22, RZ, PT ;  /* 0x000000ff1600720c */ /* 0x000fe40003f45270 */
[----:B------:R-:W-:-:S11]  /*15e0*/  MOV R23, R8 ;  /* 0x0000000800177202 */ /* 0x000fd60000000f00 */
[----:B------:R-:W-:Y:S05]  /*15f0*/  @!P2 BRA `(.L_x_30) ;  /* 0x000000000018a947 */ /* 0x000fea0003800000 */
[----:B------:R-:W-:Y:S01]  /*1600*/  ISETP.NE.AND P2, PT, R22, 0x1, PT ;  /* 0x000000011600780c */ /* 0x000fe20003f45270 */
[----:B------:R-:W-:-:S12]  /*1610*/  IMAD.MOV.U32 R23, RZ, RZ, RZ ;  /* 0x000000ffff177224 */ /* 0x000fd800078e00ff */
[----:B------:R-:W-:Y:S05]  /*1620*/  @P2 BRA `(.L_x_30) ;  /* 0x00000000000c2947 */ /* 0x000fea0003800000 */
[----:B------:R-:W-:Y:S01]  /*1630*/  IMAD.MOV.U32 R23, RZ, RZ, R9 ;  /* 0x000000ffff177224 */ /* 0x000fe200078e0009 */
[----:B------:R-:W-:Y:S06]  /*1640*/  BRA `(.L_x_30) ;  /* 0x0000000000047947 */ /* 0x000fec0003800000 */
.L_x_28:
[----:B------:R-:W-:-:S07]  /*1650*/  HFMA2 R23, -RZ, RZ, 1.640625, 6888 ;  /* 0x3e906ebaff177431 */ /* 0x000fce00000001ff */
.L_x_30:
[----:B------:R-:W-:-:S13]  /*1660*/  ISETP.NE.AND P0, PT, R25, RZ, !P0 ;  /* 0x000000ff1900720c */ /* 0x000fda0004705270 */
[----:B------:R-:W2:Y:S04]  /*1670*/  @!P0 LDG.E R22, desc[UR12][R30.64+0xc] ;  /* 0x00000c0c1e168981 */ /* 0x000ea8000c1e1900 */
[----:B------:R-:W3:Y:S04]  /*1680*/  @!P0 LDG.E R25, desc[UR12][R30.64+0x10] ;  /* 0x0000100c1e198981 */ /* 0x000ee8000c1e1900 */
[----:B------:R-:W4:Y:S01]  /*1690*/  @!P0 LDG.E R24, desc[UR12][R30.64+0x14] ;  /* 0x0000140c1e188981 */ /* 0x000f22000c1e1900 */
[----:B------:R-:W-:Y:S01]  /*16a0*/  IADD3 R34, P2, PT, R34, 0x40, RZ ;  /* 0x0000004022227810 */ /* 0x000fe20007f5e0ff */
[----:B------:R-:W-:Y:S01]  /*16b0*/  FMUL R38, R23, R36 ;  /* 0x0000002417267220 */ /* 0x000fe20000400000 */
[----:B------:R-:W-:-:S03]  /*16c0*/  IADD3 R37, P3, PT, R30, 0x30, RZ ;  /* 0x000000301e257810 */ /* 0x000fc60007f7e0ff */
[----:B------:R-:W-:Y:S02]  /*16d0*/  IMAD.X R35, RZ, RZ, R35, P2 ;  /* 0x000000ffff237224 */ /* 0x000fe400010e0623 */
[----:B------:R-:W-:Y:S02]  /*16e0*/  IMAD.X R36, RZ, RZ, R31, P3 ;  /* 0x000000ffff247224 */ /* 0x000fe400018e061f */
[C---:B--2---:R-:W-:Y:S01]  /*16f0*/  @!P0 FFMA R15, R38.reuse, R22, R15 ;  /* 0x00000016260f8223 */ /* 0x044fe2000000000f */
[C---:B---3--:R-:W-:Y:S01]  /*1700*/  @!P0 FFMA R14, R38.reuse, R25, R14 ;  /* 0x00000019260e8223 */ /* 0x048fe2000000000e */
[----:B----4-:R-:W-:Y:S01]  /*1710*/  @!P0 FFMA R13, R38, R24, R13 ;  /* 0x00000018260d8223 */ /* 0x010fe2000000000d */
[----:B------:R-:W-:Y:S06]  /*1720*/  @P1 BRA `(.L_x_32) ;  /* 0xffffffec00b81947 */ /* 0x000fec000383ffff */
.L_x_6:
[----:B------:R-:W-:-:S13]  /*1730*/  ISETP.NE.AND P0, PT, R33, RZ, PT ;  /* 0x000000ff2100720c */ /* 0x000fda0003f05270 */
[----:B------:R-:W-:Y:S05]  /*1740*/  @!P0 BRA `(.L_x_5) ;  /* 0x0000000400548947 */ /* 0x000fea0003800000 */
[----:B------:R-:W0:Y:S01]  /*1750*/  LDC.64 R24, c[0x0][0x3e8] ;  /* 0x0000fa00ff187b82 */ /* 0x000e220000000a00 */
[----:B------:R-:W-:-:S07]  /*1760*/  IADD3 R34, PT, PT, -R33, RZ, RZ ;  /* 0x000000ff21227210 */ /* 0x000fce0007ffe1ff */
[----:B------:R-:W1:Y:S01]  /*1770*/  LDC.64 R22, c[0x0][0x3f0] ;  /* 0x0000fc00ff167b82 */ /* 0x000e620000000a00 */
[----:B0-----:R-:W-:-:S04]  /*1780*/  IMAD.WIDE.U32 R24, R32, 0x10, R24 ;  /* 0x0000001020187825 */ /* 0x001fc800078e0018 */
[----:B-1----:R-:W-:Y:S01]  /*1790*/  IMAD.WIDE.U32 R22, R32, 0xc, R22 ;  /* 0x0000000c20167825 */ /* 0x002fe200078e0016 */
[----:B------:R-:W-:Y:S02]  /*17a0*/  IADD3 R32, P0, PT, R24, 0x8, RZ ;  /* 0x0000000818207810 */ /* 0x000fe40007f1e0ff */
[----:B------:R-:W-:-:S03]  /*17b0*/  IADD3 R29, P1, PT, R22, 0x8, RZ ;  /* 0x00000008161d7810 */ /* 0x000fc60007f3e0ff */
[----:B------:R-:W-:Y:S02]  /*17c0*/  IMAD.X R33, RZ, RZ, R25, P0 ;  /* 0x000000ffff217224 */ /* 0x000fe400000e0619 */
[----:B------:R-:W-:-:S08]  /*17d0*/  IMAD.X R38, RZ, RZ, R23, P1 ;  /* 0x000000ffff267224 */ /* 0x000fd000008e0617 */
.L_x_39:
[----:B------:R-:W2:Y:S04]  /*17e0*/  LDG.E.64 R22, desc[UR12][R32.64] ;  /* 0x0000000c20167981 */ /* 0x000ea8000c1e1b00 */
[----:B------:R0:W5:Y:S01]  /*17f0*/  LDG.E.64 R24, desc[UR12][R32.64+-0x8] ;  /* 0xfffff80c20187981 */ /* 0x000162000c1e1b00 */
[----:B------:R-:W-:Y:S01]  /*1800*/  IADD3 R34, PT, PT, R34, 0x1, RZ ;  /* 0x0000000122227810 */ /* 0x000fe20007ffe0ff */
[----:B------:R-:W-:Y:S02]  /*1810*/  IMAD.MOV.U32 R30, RZ, RZ, R29 ;  /* 0x000000ffff1e7224 */ /* 0x000fe400078e001d */
[----:B------:R-:W-:Y:S01]  /*1820*/  IMAD.MOV.U32 R31, RZ, RZ, R38 ;  /* 0x000000ffff1f7224 */ /* 0x000fe200078e0026 */
[----:B------:R-:W-:Y:S02]  /*1830*/  ISETP.NE.AND P1, PT, R34, RZ, PT ;  /* 0x000000ff2200720c */ /* 0x000fe40003f25270 */
[----:B--2---:R-:W-:-:S13]  /*1840*/  ISETP.NE.AND P0, PT, R23, RZ, PT ;  /* 0x000000ff1700720c */ /* 0x004fda0003f05270 */
        /* <DEDUP_REMOVED lines=15> */
.L_x_33:
[----:B------:R-:W-:-:S07]  /*1940*/  IMAD.MOV.U32 R35, RZ, RZ, 0x3fddb3d7 ;  /* 0x3fddb3d7ff237424 */ /* 0x000fce00078e00ff */
.L_x_34:
        /* <DEDUP_REMOVED lines=16> */
.L_x_38:
        /* <DEDUP_REMOVED lines=11> */
.L_x_36:
        /* <DEDUP_REMOVED lines=11> */
.L_x_35:
[----:B------:R-:W-:-:S07]  /*1bb0*/  HFMA2 R24, -RZ, RZ, 1.640625, 6888 ;  /* 0x3e906ebaff187431 */ /* 0x000fce00000001ff */
.L_x_37:
[----:B------:R-:W-:-:S04]  /*1bc0*/  ISETP.NE.AND P0, PT, R25, RZ, PT ;  /* 0x000000ff1900720c */ /* 0x000fc80003f05270 */
[----:B------:R-:W-:-:S13]  /*1bd0*/  FSETP.LEU.AND P0, PT, R12, RZ, P0 ;  /* 0x000000ff0c00720b */ /* 0x000fda000070b000 */
        /* <DEDUP_REMOVED lines=12> */
.L_x_5:
[----:B------:R-:W-:Y:S05]  /*1ca0*/  BSYNC.RECONVERGENT B0 ;  /* 0x0000000000007941 */ /* 0x000fea0003800200 */
.L_x_4:
[----:B------:R-:W0:Y:S01]  /*1cb0*/  LDCU.U8 UR4, c[0x0][0x478] ;  /* 0x00008f00ff0477ac */ /* 0x000e220008000000 */
[----:B------:R-:W-:Y:S02]  /*1cc0*/  MOV R4, RZ ;  /* 0x000000ff00047202 */ /* 0x000fe40000000f00 */
[----:B------:R-:W-:Y:S01]  /*1cd0*/  CS2R R2, SRZ ;  /* 0x0000000000027805 */ /* 0x000fe2000001ff00 */
[----:B------:R-:W-:Y:S01]  /*1ce0*/  IMAD.MOV.U32 R0, RZ, RZ, RZ ;  /* 0x000000ffff007224 */ /* 0x000fe200078e00ff */
[----:B0-----:R-:W-:-:S04]  /*1cf0*/  UPRMT UR4, UR4, 0x8880, URZ ;  /* 0x0000888004047896 */ /* 0x001fc800080000ff */
[----:B------:R-:W-:-:S09]  /*1d00*/  UISETP.NE.AND UP0, UPT, UR4, URZ, UPT ;  /* 0x000000ff0400728c */ /* 0x000fd2000bf05270 */
[----:B------:R-:W-:Y:S05]  /*1d10*/  BRA.U !UP0, `(.L_x_40) ;  /* 0x0000000d083c7547 */ /* 0x000fea000b800000 */
[----:B------:R-:W0:Y:S01]  /*1d20*/  LDCU UR4, c[0x0][0x3b8] ;  /* 0x00007700ff0477ac */ /* 0x000e220008000800 */
[----:B------:R-:W1:Y:S01]  /*1d30*/  LDC.64 R4, c[0x0][0x3c0] ;  /* 0x0000f000ff047b82 */ /* 0x000e620000000a00 */
[----:B------:R-:W2:Y:S01]  /*1d40*/  LDCU UR5, c[0x0][0x3b4] ;  /* 0x00007680ff0577ac */ /* 0x000ea20008000800 */
[----:B------:R-:W-:Y:S02]  /*1d50*/  I2FP.F32.S32 R30, R17 ;  /* 0x00000011001e7245 */ /* 0x000fe40000201400 */
[----:B------:R-:W-:Y:S01]  /*1d60*/  I2FP.F32.S32 R32, R18 ;  /* 0x0000001200207245 */ /* 0x000fe20000201400 */
[----:B------:R-:W3:Y:S01]  /*1d70*/  LDCU.64 UR8, c[0x0][0x388] ;  /* 0x00007100ff0877ac */ /* 0x000ee20008000a00 */
[----:B------:R-:W3:Y:S01]  /*1d80*/  LDCU.64 UR10, c[0x0][0x390] ;  /* 0x00007200ff0a77ac */ /* 0x000ee20008000a00 */
[----:B------:R-:W4:Y:S01]  /*1d90*/  LDCU UR15, c[0x0][0x398] ;  /* 0x00007300ff0f77ac */ /* 0x000f220008000800 */
[----:B0-----:R-:W-:-:S04]  /*1da0*/  IMAD R0, R21, UR4, R26 ;  /* 0x0000000415007c24 */ /* 0x001fc8000f8e021a */
[----:B--2---:R-:W-:-:S04]  /*1db0*/  IMAD R3, R0, UR5, R19 ;  /* 0x0000000500037c24 */ /* 0x004fc8000f8e0213 */
[----:B-1----:R-:W-:Y:S01]  /*1dc0*/  IMAD.WIDE R4, R3, 0x4, R4 ;  /* 0x0000000403047825 */ /* 0x002fe200078e0204 */
[----:B------:R-:W-:-:S03]  /*1dd0*/  I2FP.F32.S32 R3, R20 ;  /* 0x0000001400037245 */ /* 0x000fc60000201400 */
[----:B------:R-:W-:Y:S01]  /*1de0*/  FADD R24, R30, R15 ;  /* 0x0000000f1e187221 */ /* 0x000fe20000000000 */
[----:B------:R-:W-:Y:S01]  /*1df0*/  FADD R11, R32, R13 ;  /* 0x0000000d200b7221 */ /* 0x000fe20000000000 */
[----:B------:R0:W5:Y:S01]  /*1e00*/  LDG.E R0, desc[UR12][R4.64] ;  /* 0x0000000c04007981 */ /* 0x000162000c1e1900 */
[----:B------:R-:W-:Y:S01]  /*1e10*/  FADD R22, R3, R14 ;  /* 0x0000000e03167221 */ /* 0x000fe20000000000 */
[----:B------:R-:W1:Y:S01]  /*1e20*/  F2I.TRUNC.NTZ R2, R24 ;  /* 0x0000001800027305 */ /* 0x000e62000020f100 */
[----:B------:R-:W-:Y:S01]  /*1e30*/  FSETP.GT.AND P1, PT, R14, -R3, PT ;  /* 0x800000030e00720b */ /* 0x000fe20003f24000 */
[----:B------:R-:W-:Y:S01]  /*1e40*/  FADD R8, R11, -1 ;  /* 0xbf8000000b087421 */ /* 0x000fe20000000000 */
[----:B------:R-:W-:Y:S01]  /*1e50*/  FADD R6, R24, -1 ;  /* 0xbf80000018067421 */ /* 0x000fe20000000000 */
[----:B------:R-:W-:Y:S01]  /*1e60*/  FSETP.GT.AND P2, PT, R13, -R32, PT ;  /* 0x800000200d00720b */ /* 0x000fe20003f44000 */
[----:B---3--:R-:W-:Y:S01]  /*1e70*/  UIADD3 UR5, UPT, UPT, UR8, UR11, URZ ;  /* 0x0000000b08057290 */ /* 0x008fe2000fffe0ff */
[----:B------:R-:W-:Y:S01]  /*1e80*/  FSETP.GT.AND P0, PT, R15, -R30, PT ;  /* 0x8000001e0f00720b */ /* 0x000fe20003f04000 */
[----:B------:R-:W-:Y:S01]  /*1e90*/  BSSY.RECONVERGENT B0, `(.L_x_41) ;  /* 0x0000037000007945 */ /* 0x000fe20003800200 */
[----:B------:R-:W2:Y:S01]  /*1ea0*/  F2I.TRUNC.NTZ R12, R22 ;  /* 0x00000016000c7305 */ /* 0x000ea2000020f100 */
[----:B0-----:R-:W-:Y:S01]  /*1eb0*/  FADD R4, R22, -1 ;  /* 0xbf80000016047421 */ /* 0x001fe20000000000 */
[----:B------:R-:W-:Y:S01]  /*1ec0*/  UIADD3 UR7, UPT, UPT, UR5, -0x1, URZ ;  /* 0xffffffff05077890 */ /* 0x000fe2000fffe0ff */
[----:B-1----:R-:W-:-:S05]  /*1ed0*/  I2FP.F32.S32 R3, R2 ;  /* 0x0000000200037245 */ /* 0x002fca0000201400 */
[----:B------:R-:W0:Y:S01]  /*1ee0*/  F2I.TRUNC.NTZ R9, R4 ;  /* 0x0000000400097305 */ /* 0x000e22000020f100 */
[----:B------:R-:W-:Y:S02]  /*1ef0*/  FSETP.NEU.AND P3, PT, R24, R3, PT ;  /* 0x000000031800720b */ /* 0x000fe40003f6d000 */
[----:B--2---:R-:W-:-:S05]  /*1f00*/  I2FP.F32.S32 R7, R12 ;  /* 0x0000000c00077245 */ /* 0x004fca0000201400 */
[----:B------:R-:W1:Y:S01]  /*1f10*/  F2I.TRUNC.NTZ R10, R11 ;  /* 0x0000000b000a7305 */ /* 0x000e62000020f100 */
[----:B------:R-:W-:-:S04]  /*1f20*/  FSETP.NEU.AND P4, PT, R22, R7, PT ;  /* 0x000000071600720b */ /* 0x000fc80003f8d000 */
[----:B0-----:R-:W-:-:S03]  /*1f30*/  @!P1 SEL R12, R12, R9, !P4 ;  /* 0x000000090c0c9207 */ /* 0x001fc60006000000 */
[----:B------:R0:W-:Y:S02]  /*1f40*/  F2I.TRUNC.NTZ R23, R8 ;  /* 0x0000000800177305 */ /* 0x0001e4000020f100 */
[----:B------:R-:W-:-:S06]  /*1f50*/  VIADD R3, R12, 0x1 ;  /* 0x000000010c037836 */ /* 0x000fcc0000000000 */
[----:B------:R1:W2:Y:S01]  /*1f60*/  F2I.TRUNC.NTZ R5, R6 ;  /* 0x0000000600057305 */ /* 0x0002a2000020f100 */
[----:B0-----:R-:W0:Y:S01]  /*1f70*/  LDC.64 R8, c[0x0][0x3a0] ;  /* 0x0000e800ff087b82 */ /* 0x001e220000000a00 */
[----:B------:R-:W-:Y:S01]  /*1f80*/  VIADD R25, R3, -UR9 ;  /* 0x8000000903197c36 */ /* 0x000fe20008000000 */
[----:B-1----:R-:W-:-:S04]  /*1f90*/  I2FP.F32.S32 R6, R10 ;  /* 0x0000000a00067245 */ /* 0x002fc80000201400 */
[----:B------:R-:W-:Y:S02]  /*1fa0*/  FSETP.NEU.AND P5, PT, R11, R6, PT ;  /* 0x000000060b00720b */ /* 0x000fe40003fad000 */
[----:B--2---:R-:W-:Y:S02]  /*1fb0*/  @!P0 SEL R2, R2, R5, !P3 ;  /* 0x0000000502028207 */ /* 0x004fe40005800000 */
[----:B------:R-:W-:Y:S01]  /*1fc0*/  @!P2 SEL R10, R10, R23, !P5 ;  /* 0x000000170a0aa207 */ /* 0x000fe20006800000 */
[----:B------:R-:W-:Y:S01]  /*1fd0*/  IMAD.MOV.U32 R23, RZ, RZ, RZ ;  /* 0x000000ffff177224 */ /* 0x000fe200078e00ff */
[----:B------:R-:W-:Y:S01]  /*1fe0*/  ISETP.GE.AND P5, PT, R3, UR9, PT ;  /* 0x0000000903007c0c */ /* 0x000fe2000bfa6270 */
[----:B------:R-:W-:Y:S01]  /*1ff0*/  VIADD R30, R2, -UR8 ;  /* 0x80000008021e7c36 */ /* 0x000fe20008000000 */
[----:B------:R-:W-:Y:S01]  /*2000*/  ISETP.GE.AND P2, PT, R12, UR9, PT ;  /* 0x000000090c007c0c */ /* 0x000fe2000bf46270 */
[----:B------:R-:W-:Y:S01]  /*2010*/  VIADD R4, R10, -UR10 ;  /* 0x8000000a0a047c36 */ /* 0x000fe20008000000 */
[----:B------:R-:W-:Y:S01]  /*2020*/  ISETP.GE.AND P0, PT, R2, UR8, PT ;  /* 0x0000000802007c0c */ /* 0x000fe2000bf06270 */
[----:B------:R-:W-:Y:S01]  /*2030*/  VIADD R29, R10, 0x1 ;  /* 0x000000010a1d7836 */ /* 0x000fe20000000000 */
[----:B------:R-:W-:-:S02]  /*2040*/  ISETP.GE.OR P1, PT, R2, UR5, !P5 ;  /* 0x0000000502007c0c */ /* 0x000fc4000ef26670 */
[C---:B------:R-:W-:Y:S02]  /*2050*/  ISETP.GE.OR P4, PT, R2.reuse, UR5, !P2 ;  /* 0x0000000502007c0c */ /* 0x040fe4000d786670 */
[----:B------:R-:W-:Y:S02]  /*2060*/  PLOP3.LUT P6, PT, P0, P1, PT, 0x8f, 0xf8 ;  /* 0x0000000000f8781c */ /* 0x000fe400007c3177 */
[----:B------:R-:W-:Y:S02]  /*2070*/  PLOP3.LUT P1, PT, P0, P1, PT, 0x8f, 0xf8 ;  /* 0x0000000000f8781c */ /* 0x000fe40000723177 */
[----:B------:R-:W-:Y:S02]  /*2080*/  PLOP3.LUT P0, PT, P0, P4, PT, 0x8f, 0xf8 ;  /* 0x0000000000f8781c */ /* 0x000fe40000709177 */
[----:B------:R-:W-:Y:S02]  /*2090*/  ISETP.LT.OR P4, PT, R2, UR8, P4 ;  /* 0x0000000802007c0c */ /* 0x000fe4000a781670 */
[----:B------:R-:W-:-:S02]  /*20a0*/  IADD3 R5, PT, PT, R12, -UR9, RZ ;  /* 0x800000090c057c10 */ /* 0x000fc4000fffe0ff */
[----:B------:R-:W-:Y:S02]  /*20b0*/  IADD3 R32, PT, PT, R29, -UR10, RZ ;  /* 0x8000000a1d207c10 */ /* 0x000fe4000fffe0ff */
[----:B------:R-:W-:Y:S01]  /*20c0*/  IADD3 R7, PT, PT, R2, 0x1, RZ ;  /* 0x0000000102077810 */ /* 0x000fe20007ffe0ff */
[----:B----4-:R-:W-:Y:S01]  /*20d0*/  IMAD R3, R4, UR15, R5 ;  /* 0x0000000f04037c24 */ /* 0x010fe2000f8e0205 */
[----:B------:R-:W-:Y:S01]  /*20e0*/  ISETP.GE.OR P2, PT, R2, UR7, !P2 ;  /* 0x0000000702007c0c */ /* 0x000fe2000d746670 */
[----:B------:R-:W-:Y:S01]  /*20f0*/  IMAD R4, R4, UR15, R25 ;  /* 0x0000000f04047c24 */ /* 0x000fe2000f8e0219 */
[----:B------:R-:W-:Y:S01]  /*2100*/  ISETP.GE.OR P5, PT, R2, UR7, !P5 ;  /* 0x0000000702007c0c */ /* 0x000fe2000efa6670 */
[----:B------:R-:W-:Y:S01]  /*2110*/  IMAD R3, R3, UR11, R30 ;  /* 0x0000000b03037c24 */ /* 0x000fe2000f8e021e */
[----:B------:R-:W-:Y:S01]  /*2120*/  I2FP.F32.S32 R31, R2 ;  /* 0x00000002001f7245 */ /* 0x000fe20000201400 */
[C---:B------:R-:W-:Y:S01]  /*2130*/  IMAD R6, R32.reuse, UR15, R5 ;  /* 0x0000000f20067c24 */ /* 0x040fe2000f8e0205 */
[----:B------:R-:W-:Y:S01]  /*2140*/  ISETP.GE.AND P3, PT, R7, UR8, PT ;  /* 0x0000000807007c0c */ /* 0x000fe2000bf66270 */
[----:B------:R-:W-:-:S02]  /*2150*/  IMAD R25, R32, UR15, R25 ;  /* 0x0000000f20197c24 */ /* 0x000fc4000f8e0219 */
[----:B0-----:R-:W-:Y:S01]  /*2160*/  IMAD.WIDE R2, R3, 0x4, R8 ;  /* 0x0000000403027825 */ /* 0x001fe200078e0208 */
[----:B------:R-:W-:Y:S09]  /*2170*/  @P4 BRA `(.L_x_42) ;  /* 0x0000000000204947 */ /* 0x000ff20003800000 */
[----:B------:R-:W0:Y:S01]  /*2180*/  LDCU UR4, c[0x0][0x39c] ;  /* 0x00007380ff0477ac */ /* 0x000e220008000800 */
[----:B------:R-:W-:Y:S02]  /*2190*/  UIADD3 UR6, UPT, UPT, UR9, UR15, URZ ;  /* 0x0000000f09067290 */ /* 0x000fe4000fffe0ff */
[----:B0-----:R-:W-:-:S06]  /*21a0*/  UIADD3 UR4, UPT, UPT, UR10, UR4, URZ ;  /* 0x000000040a047290 */ /* 0x001fcc000fffe0ff */
[----:B------:R-:W-:-:S04]  /*21b0*/  ISETP.GE.AND P4, PT, R10, UR4, PT ;  /* 0x000000040a007c0c */ /* 0x000fc8000bf86270 */
[----:B------:R-:W-:-:S04]  /*21c0*/  ISETP.GE.OR P4, PT, R12, UR6, P4 ;  /* 0x000000060c007c0c */ /* 0x000fc8000a786670 */
[----:B------:R-:W-:-:S13]  /*21d0*/  ISETP.LT.OR P4, PT, R10, UR10, P4 ;  /* 0x0000000a0a007c0c */ /* 0x000fda000a781670 */
[----:B------:R-:W-:Y:S05]  /*21e0*/  @P4 BRA `(.L_x_42) ;  /* 0x0000000000044947 */ /* 0x000fea0003800000 */
[----:B------:R0:W5:Y:S02]  /*21f0*/  LDG.E R23, desc[UR12][R2.64] ;  /* 0x0000000c02177981 */ /* 0x000164000c1e1900 */
.L_x_42:
[----:B------:R-:W-:Y:S05]  /*2200*/  BSYNC.RECONVERGENT B0 ;  /* 0x0000000000007941 */ /* 0x000fea0003800200 */
.L_x_41:
[----:B------:R-:W-:Y:S01]  /*2210*/  PLOP3.LUT P4, PT, P3, P5, PT, 0x8f, 0xf8 ;  /* 0x0000000000f8781c */ /* 0x000fe20001f8b177 */
[--C-:B------:R-:W-:Y:S01]  /*2220*/  IMAD R5, R4, UR11, R30.reuse ;  /* 0x0000000b04057c24 */ /* 0x100fe2000f8e021e */
[----:B------:R-:W-:Y:S01]  /*2230*/  PLOP3.LUT P5, PT, P3, P5, PT, 0x8f, 0xf8 ;  /* 0x0000000000f8781c */ /* 0x000fe20001fab177 */
[--C-:B------:R-:W-:Y:S01]  /*2240*/  IMAD R25, R25, UR11, R30.reuse ;  /* 0x0000000b19197c24 */ /* 0x100fe2000f8e021e */
[----:B------:R-:W-:Y:S01]  /*2250*/  PLOP3.LUT P3, PT, P3, P2, PT, 0x8f, 0xf8 ;  /* 0x0000000000f8781c */ /* 0x000fe20001f65177 */
[----:B------:R-:W-:Y:S01]  /*2260*/  BSSY.RECONVERGENT B0, `(.L_x_43) ;  /* 0x0000011000007945 */ /* 0x000fe20003800200 */
[----:B------:R-:W-:Y:S01]  /*2270*/  ISETP.LT.OR P2, PT, R7, UR8, P2 ;  /* 0x0000000807007c0c */ /* 0x000fe20009741670 */
[----:B------:R-:W-:Y:S02]  /*2280*/  IMAD R7, R6, UR11, R30 ;  /* 0x0000000b06077c24 */ /* 0x000fe4000f8e021e */
[----:B------:R-:W-:Y:S01]  /*2290*/  FADD R24, R24, -R31 ;  /* 0x8000001f18187221 */ /* 0x000fe20000000000 */
[----:B------:R-:W-:-:S04]  /*22a0*/  IMAD.WIDE R4, R5, 0x4, R8 ;  /* 0x0000000405047825 */ /* 0x000fc800078e0208 */
[----:B------:R-:W-:-:S04]  /*22b0*/  IMAD.WIDE R6, R7, 0x4, R8 ;  /* 0x0000000407067825 */ /* 0x000fc800078e0208 */
[----:B------:R-:W-:-:S04]  /*22c0*/  IMAD.WIDE R8, R25, 0x4, R8 ;  /* 0x0000000419087825 */ /* 0x000fc800078e0208 */
[----:B------:R-:W-:Y:S01]  /*22d0*/  IMAD.MOV.U32 R30, RZ, RZ, RZ ;  /* 0x000000ffff1e7224 */ /* 0x000fe200078e00ff */
[----:B------:R-:W-:Y:S06]  /*22e0*/  @P2 BRA `(.L_x_44) ;  /* 0x0000000000202947 */ /* 0x000fec0003800000 */
[----:B------:R-:W1:Y:S01]  /*22f0*/  LDCU UR4, c[0x0][0x39c] ;  /* 0x00007380ff0477ac */ /* 0x000e620008000800 */
[----:B------:R-:W-:Y:S02]  /*2300*/  UIADD3 UR6, UPT, UPT, UR9, UR15, URZ ;  /* 0x0000000f09067290 */ /* 0x000fe4000fffe0ff */
[----:B-1----:R-:W-:-:S06]  /*2310*/  UIADD3 UR4, UPT, UPT, UR10, UR4, URZ ;  /* 0x000000040a047290 */ /* 0x002fcc000fffe0ff */
[----:B------:R-:W-:-:S04]  /*2320*/  ISETP.GE.AND P2, PT, R10, UR4, PT ;  /* 0x000000040a007c0c */ /* 0x000fc8000bf46270 */
[----:B------:R-:W-:-:S04]  /*2330*/  ISETP.GE.OR P2, PT, R12, UR6, P2 ;  /* 0x000000060c007c0c */ /* 0x000fc80009746670 */
[----:B------:R-:W-:-:S13]  /*2340*/  ISETP.LT.OR P2, PT, R10, UR10, P2 ;  /* 0x0000000a0a007c0c */ /* 0x000fda0009741670 */
[----:B------:R-:W-:Y:S05]  /*2350*/  @P2 BRA `(.L_x_44) ;  /* 0x0000000000042947 */ /* 0x000fea0003800000 */
[----:B------:R1:W5:Y:S02]  /*2360*/  LDG.E R30, desc[UR12][R2.64+0x4] ;  /* 0x0000040c021e7981 */ /* 0x000364000c1e1900 */
.L_x_44:
[----:B------:R-:W-:Y:S05]  /*2370*/  BSYNC.RECONVERGENT B0 ;  /* 0x0000000000007941 */ /* 0x000fea0003800200 */
.L_x_43:
[----:B------:R-:W-:Y:S01]  /*2380*/  BSSY.RECONVERGENT B0, `(.L_x_45) ;  /* 0x000000c000007945 */ /* 0x000fe20003800200 */
[----:B------:R-:W-:Y:S02]  /*2390*/  HFMA2 R32, -RZ, RZ, 0, 0 ;  /* 0x00000000ff207431 */ /* 0x000fe400000001ff */
[----:B------:R-:W-:Y:S01]  /*23a0*/  IMAD.MOV.U32 R25, RZ, RZ, RZ ;  /* 0x000000ffff197224 */ /* 0x000fe200078e00ff */
[----:B------:R-:W-:Y:S06]  /*23b0*/  @P6 BRA `(.L_x_46) ;  /* 0x0000000000206947 */ /* 0x000fec0003800000 */
[----:B------:R-:W2:Y:S01]  /*23c0*/  LDCU UR4, c[0x0][0x39c] ;  /* 0x00007380ff0477ac */ /* 0x000ea20008000800 */
[----:B------:R-:W-:Y:S02]  /*23d0*/  UIADD3 UR5, UPT, UPT, UR9, -0x1, UR15 ;  /* 0xffffffff09057890 */ /* 0x000fe4000fffe00f */
[----:B--2---:R-:W-:-:S06]  /*23e0*/  UIADD3 UR4, UPT, UPT, UR10, UR4, URZ ;  /* 0x000000040a047290 */ /* 0x004fcc000fffe0ff */
[----:B------:R-:W-:-:S04]  /*23f0*/  ISETP.GE.AND P2, PT, R10, UR4, PT ;  /* 0x000000040a007c0c */ /* 0x000fc8000bf46270 */
[----:B------:R-:W-:-:S04]  /*2400*/  ISETP.GE.OR P2, PT, R12, UR5, P2 ;  /* 0x000000050c007c0c */ /* 0x000fc80009746670 */
[----:B------:R-:W-:-:S13]  /*2410*/  ISETP.LT.OR P2, PT, R10, UR10, P2 ;  /* 0x0000000a0a007c0c */ /* 0x000fda0009741670 */
[----:B------:R-:W-:Y:S05]  /*2420*/  @P2 BRA `(.L_x_46) ;  /* 0x0000000000042947 */ /* 0x000fea0003800000 */
[----:B------:R2:W5:Y:S02]  /*2430*/  LDG.E R25, desc[UR12][R4.64] ;  /* 0x0000000c04197981 */ /* 0x000564000c1e1900 */
.L_x_46:
[----:B------:R-:W-:Y:S05]  /*2440*/  BSYNC.RECONVERGENT B0 ;  /* 0x0000000000007941 */ /* 0x000fea0003800200 */
.L_x_45:
[----:B------:R-:W-:Y:S04]  /*2450*/  BSSY.RECONVERGENT B0, `(.L_x_47) ;  /* 0x000000a000007945 */ /* 0x000fe80003800200 */
[----:B------:R-:W-:Y:S05]  /*2460*/  @P4 BRA `(.L_x_48) ;  /* 0x0000000000204947 */ /* 0x000fea0003800000 */
[----:B------:R-:W3:Y:S01]  /*2470*/  LDCU UR4, c[0x0][0x39c] ;  /* 0x00007380ff0477ac */ /* 0x000ee20008000800 */
[----:B------:R-:W-:Y:S02]  /*2480*/  UIADD3 UR5, UPT, UPT, UR9, -0x1, UR15 ;  /* 0xffffffff09057890 */ /* 0x000fe4000fffe00f */
[----:B---3--:R-:W-:-:S06]  /*2490*/  UIADD3 UR4, UPT, UPT, UR10, UR4, URZ ;  /* 0x000000040a047290 */ /* 0x008fcc000fffe0ff */
[----:B------:R-:W-:-:S04]  /*24a0*/  ISETP.GE.AND P2, PT, R10, UR4, PT ;  /* 0x000000040a007c0c */ /* 0x000fc8000bf46270 */
[----:B------:R-:W-:-:S04]  /*24b0*/  ISETP.GE.OR P2, PT, R12, UR5, P2 ;  /* 0x000000050c007c0c */ /* 0x000fc80009746670 */
[----:B------:R-:W-:-:S13]  /*24c0*/  ISETP.LT.OR P2, PT, R10, UR10, P2 ;  /* 0x0000000a0a007c0c */ /* 0x000fda0009741670 */
[----:B------:R-:W-:Y:S05]  /*24d0*/  @P2 BRA `(.L_x_48) ;  /* 0x0000000000042947 */ /* 0x000fea0003800000 */
[----:B------:R3:W5:Y:S02]  /*24e0*/  LDG.E R32, desc[UR12][R4.64+0x4] ;  /* 0x0000040c04207981 */ /* 0x000764000c1e1900 */
.L_x_48:
[----:B------:R-:W-:Y:S05]  /*24f0*/  BSYNC.RECONVERGENT B0 ;  /* 0x0000000000007941 */ /* 0x000fea0003800200 */
.L_x_47:
[----:B------:R-:W-:Y:S01]  /*2500*/  BSSY.RECONVERGENT B0, `(.L_x_49) ;  /* 0x000000b000007945 */ /* 0x000fe20003800200 */
[----:B--23--:R-:W-:-:S03]  /*2510*/  CS2R R4, SRZ ;  /* 0x0000000000047805 */ /* 0x00cfc6000001ff00 */
[----:B------:R-:W-:Y:S05]  /*2520*/  @P0 BRA `(.L_x_50) ;  /* 0x0000000000200947 */ /* 0x000fea0003800000 */
[----:B------:R-:W2:Y:S01]  /*2530*/  LDCU UR4, c[0x0][0x39c] ;  /* 0x00007380ff0477ac */ /* 0x000ea20008000800 */
[----:B------:R-:W-:Y:S01]  /*2540*/  ISETP.GE.AND P0, PT, R29, UR10, PT ;  /* 0x0000000a1d007c0c */ /* 0x000fe2000bf06270 */
[----:B------:R-:W-:-:S06]  /*2550*/  UIADD3 UR5, UPT, UPT, UR9, UR15, URZ ;  /* 0x0000000f09057290 */ /* 0x000fcc000fffe0ff */
[----:B------:R-:W-:Y:S01]  /*2560*/  ISETP.GE.OR P0, PT, R12, UR5, !P0 ;  /* 0x000000050c007c0c */ /* 0x000fe2000c706670 */
[----:B--2---:R-:W-:-:S06]  /*2570*/  UIADD3 UR4, UPT, UPT, UR10, -0x1, UR4 ;  /* 0xffffffff0a047890 */ /* 0x004fcc000fffe004 */
[----:B------:R-:W-:-:S13]  /*2580*/  ISETP.GE.OR P0, PT, R10, UR4, P0 ;  /* 0x000000040a007c0c */ /* 0x000fda0008706670 */
[----:B------:R-:W-:Y:S05]  /*2590*/  @P0 BRA `(.L_x_50) ;  /* 0x0000000000040947 */ /* 0x000fea0003800000 */
[----:B------:R2:W5:Y:S02]  /*25a0*/  LDG.E R5, desc[UR12][R6.64] ;  /* 0x0000000c06057981 */ /* 0x000564000c1e1900 */
.L_x_50:
[----:B------:R-:W-:Y:S05]  /*25b0*/  BSYNC.RECONVERGENT B0 ;  /* 0x0000000000007941 */ /* 0x000fea0003800200 */
.L_x_49:
[----:B------:R-:W-:Y:S04]  /*25c0*/  BSSY.RECONVERGENT B0, `(.L_x_51) ;  /* 0x000000a000007945 */ /* 0x000fe80003800200 */
[----:B------:R-:W-:Y:S05]  /*25d0*/  @P3 BRA `(.L_x_52) ;  /* 0x0000000000203947 */ /* 0x000fea0003800000 */
[----:B------:R-:W3:Y:S01]  /*25e0*/  LDCU UR4, c[0x0][0x39c] ;  /* 0x00007380ff0477ac */ /* 0x000ee20008000800 */
[----:B------:R-:W-:Y:S01]  /*25f0*/  ISETP.GE.AND P0, PT, R29, UR10, PT ;  /* 0x0000000a1d007c0c */ /* 0x000fe2000bf06270 */
[----:B------:R-:W-:-:S06]  /*2600*/  UIADD3 UR5, UPT, UPT, UR9, UR15, URZ ;  /* 0x0000000f09057290 */ /* 0x000fcc000fffe0ff */
[----:B------:R-:W-:Y:S01]  /*2610*/  ISETP.GE.OR P0, PT, R12, UR5, !P0 ;  /* 0x000000050c007c0c */ /* 0x000fe2000c706670 */
[----:B---3--:R-:W-:-:S06]  /*2620*/  UIADD3 UR4, UPT, UPT, UR10, -0x1, UR4 ;  /* 0xffffffff0a047890 */ /* 0x008fcc000fffe004 */
[----:B------:R-:W-:-:S13]  /*2630*/  ISETP.GE.OR P0, PT, R10, UR4, P0 ;  /* 0x000000040a007c0c */ /* 0x000fda0008706670 */
[----:B------:R-:W-:Y:S05]  /*2640*/  @P0 BRA `(.L_x_52) ;  /* 0x0000000000040947 */ /* 0x000fea0003800000 */
[----:B------:R3:W5:Y:S02]  /*2650*/  LDG.E R4, desc[UR12][R6.64+0x4] ;  /* 0x0000040c06047981 */ /* 0x000764000c1e1900 */
.L_x_52:
[----:B------:R-:W-:Y:S05]  /*2660*/  BSYNC.RECONVERGENT B0 ;  /* 0x0000000000007941 */ /* 0x000fea0003800200 */
.L_x_51:
[----:B------:R-:W-:Y:S01]  /*2670*/  BSSY.RECONVERGENT B0, `(.L_x_53) ;  /* 0x000000b000007945 */ /* 0x000fe20003800200 */
[----:B--23--:R-:W-:-:S03]  /*2680*/  CS2R R6, SRZ ;  /* 0x0000000000067805 */ /* 0x00cfc6000001ff00 */
[----:B------:R-:W-:Y:S05]  /*2690*/  @P1 BRA `(.L_x_54) ;  /* 0x0000000000201947 */ /* 0x000fea0003800000 */
[----:B------:R-:W2:Y:S01]  /*26a0*/  LDCU UR4, c[0x0][0x39c] ;  /* 0x00007380ff0477ac */ /* 0x000ea20008000800 */
[----:B------:R-:W-:Y:S01]  /*26b0*/  ISETP.GE.AND P0, PT, R29, UR10, PT ;  /* 0x0000000a1d007c0c */ /* 0x000fe2000bf06270 */
[----:B------:R-:W-:-:S06]  /*26c0*/  UIADD3 UR5, UPT, UPT, UR9, -0x1, UR15 ;  /* 0xffffffff09057890 */ /* 0x000fcc000fffe00f */
[----:B------:R-:W-:Y:S01]  /*26d0*/  ISETP.GE.OR P0, PT, R12, UR5, !P0 ;  /* 0x000000050c007c0c */ /* 0x000fe2000c706670 */
[----:B--2---:R-:W-:-:S06]  /*26e0*/  UIADD3 UR4, UPT, UPT, UR10, -0x1, UR4 ;  /* 0xffffffff0a047890 */ /* 0x004fcc000fffe004 */
[----:B------:R-:W-:-:S13]  /*26f0*/  ISETP.GE.OR P0, PT, R10, UR4, P0 ;  /* 0x000000040a007c0c */ /* 0x000fda0008706670 */
[----:B------:R-:W-:Y:S05]  /*2700*/  @P0 BRA `(.L_x_54) ;  /* 0x0000000000040947 */ /* 0x000fea0003800000 */
[----:B------:R2:W5:Y:S02]  /*2710*/  LDG.E R7, desc[UR12][R8.64] ;  /* 0x0000000c08077981 */ /* 0x000564000c1e1900 */
.L_x_54:
[----:B------:R-:W-:Y:S05]  /*2720*/  BSYNC.RECONVERGENT B0 ;  /* 0x0000000000007941 */ /* 0x000fea0003800200 */
.L_x_53:
[----:B------:R-:W-:Y:S04]  /*2730*/  BSSY.RECONVERGENT B0, `(.L_x_55) ;  /* 0x000000a000007945 */ /* 0x000fe80003800200 */
[----:B------:R-:W-:Y:S05]  /*2740*/  @P5 BRA `(.L_x_56) ;  /* 0x0000000000205947 */ /* 0x000fea0003800000 */
[----:B------:R-:W3:Y:S01]  /*2750*/  LDCU UR4, c[0x0][0x39c] ;  /* 0x00007380ff0477ac */ /* 0x000ee20008000800 */
[----:B------:R-:W-:Y:S01]  /*2760*/  ISETP.GE.AND P0, PT, R29, UR10, PT ;  /* 0x0000000a1d007c0c */ /* 0x000fe2000bf06270 */
[----:B------:R-:W-:-:S06]  /*2770*/  UIADD3 UR5, UPT, UPT, UR9, -0x1, UR15 ;  /* 0xffffffff09057890 */ /* 0x000fcc000fffe00f */
[----:B------:R-:W-:Y:S01]  /*2780*/  ISETP.GE.OR P0, PT, R12, UR5, !P0 ;  /* 0x000000050c007c0c */ /* 0x000fe2000c706670 */
[----:B---3--:R-:W-:-:S06]  /*2790*/  UIADD3 UR4, UPT, UPT, UR10, -0x1, UR4 ;  /* 0xffffffff0a047890 */ /* 0x008fcc000fffe004 */
[----:B------:R-:W-:-:S13]  /*27a0*/  ISETP.GE.OR P0, PT, R10, UR4, P0 ;  /* 0x000000040a007c0c */ /* 0x000fda0008706670 */
[----:B------:R-:W-:Y:S05]  /*27b0*/  @P0 BRA `(.L_x_56) ;  /* 0x0000000000040947 */ /* 0x000fea0003800000 */
[----:B------:R3:W5:Y:S02]  /*27c0*/  LDG.E R6, desc[UR12][R8.64+0x4] ;  /* 0x0000040c08067981 */ /* 0x000764000c1e1900 */
.L_x_56:
[----:B------:R-:W-:Y:S05]  /*27d0*/  BSYNC.RECONVERGENT B0 ;  /* 0x0000000000007941 */ /* 0x000fea0003800200 */
.L_x_55:
[----:B------:R-:W4:Y:S01]  /*27e0*/  LDCU UR4, c[0x0][0x3d8] ;  /* 0x00007b00ff0477ac */ /* 0x000f220008000800 */
[----:B01----:R-:W0:Y:S01]  /*27f0*/  LDC.64 R2, c[0x0][0x3e0] ;  /* 0x0000f800ff027b82 */ /* 0x003e220000000a00 */
[----:B-----5:R-:W-:Y:S01]  /*2800*/  FADD R30, R30, -R23 ;  /* 0x800000171e1e7221 */ /* 0x020fe20000000000 */
[----:B------:R-:W-:Y:S01]  /*2810*/  FADD R32, R32, -R25 ;  /* 0x8000001920207221 */ /* 0x000fe20000000000 */
[----:B------:R-:W1:Y:S01]  /*2820*/  LDCU UR5, c[0x0][0x3d4] ;  /* 0x00007a80ff0577ac */ /* 0x000e620008000800 */
[----:B------:R-:W-:Y:S01]  /*2830*/  FADD R4, R4, -R5 ;  /* 0x8000000504047221 */ /* 0x000fe20000000000 */
[----:B------:R-:W-:Y:S01]  /*2840*/  FADD R6, R6, -R7 ;  /* 0x8000000706067221 */ /* 0x000fe20000000000 */
[----:B--23--:R-:W-:Y:S01]  /*2850*/  I2FP.F32.S32 R9, R12 ;  /* 0x0000000c00097245 */ /* 0x00cfe20000201400 */
[C---:B------:R-:W-:Y:S01]  /*2860*/  FFMA R30, R24.reuse, R30, R23 ;  /* 0x0000001e181e7223 */ /* 0x040fe20000000017 */
[C---:B------:R-:W-:Y:S01]  /*2870*/  FFMA R25, R24.reuse, R32, R25 ;  /* 0x0000002018197223 */ /* 0x040fe20000000019 */
[C---:B------:R-:W-:Y:S01]  /*2880*/  FFMA R4, R24.reuse, R4, R5 ;  /* 0x0000000418047223 */ /* 0x040fe20000000005 */
[----:B------:R-:W-:Y:S01]  /*2890*/  FFMA R7, R24, R6, R7 ;  /* 0x0000000618077223 */ /* 0x000fe20000000007 */
[----:B------:R-:W-:Y:S01]  /*28a0*/  FADD R9, R22, -R9 ;  /* 0x8000000916097221 */ /* 0x000fe20000000000 */
[----:B------:R-:W-:Y:S01]  /*28b0*/  FADD R25, -R30, R25 ;  /* 0x000000191e197221 */ /* 0x000fe20000000100 */
[----:B------:R-:W-:Y:S01]  /*28c0*/  I2FP.F32.S32 R10, R10 ;  /* 0x0000000a000a7245 */ /* 0x000fe20000201400 */
[----:B------:R-:W-:-:S02]  /*28d0*/  FADD R7, -R4, R7 ;  /* 0x0000000704077221 */ /* 0x000fc40000000100 */
[----:B------:R-:W-:Y:S01]  /*28e0*/  FFMA R25, R9, R25, R30 ;  /* 0x0000001909197223 */ /* 0x000fe2000000001e */
[----:B----4-:R-:W-:Y:S02]  /*28f0*/  IMAD R6, R21, UR4, R26 ;  /* 0x0000000415067c24 */ /* 0x010fe4000f8e021a */
[----:B------:R-:W-:Y:S01]  /*2900*/  FFMA R4, R9, R7, R4 ;  /* 0x0000000709047223 */ /* 0x000fe20000000004 */
[----:B------:R-:W-:Y:S01]  /*2910*/  FADD R10, R11, -R10 ;  /* 0x8000000a0b0a7221 */ /* 0x000fe20000000000 */
[----:B-1----:R-:W-:Y:S02]  /*2920*/  IMAD R7, R6, UR5, R19 ;  /* 0x0000000506077c24 */ /* 0x002fe4000f8e0213 */
[----:B------:R-:W-:Y:S02]  /*2930*/  FADD R4, -R25, R4 ;  /* 0x0000000419047221 */ /* 0x000fe40000000100 */
[----:B0-----:R-:W-:-:S04]  /*2940*/  IMAD.WIDE R6, R7, 0x4, R2 ;  /* 0x0000000407067825 */ /* 0x001fc800078e0202 */
[----:B------:R-:W-:Y:S01]  /*2950*/  FFMA R25, R4, R10, R25 ;  /* 0x0000000a04197223 */ /* 0x000fe20000000019 */
[----:B------:R-:W-:-:S03]  /*2960*/  FMUL R2, R14, R14 ;  /* 0x0000000e0e027220 */ /* 0x000fc60000400000 */
[--C-:B------:R-:W-:Y:S01]  /*2970*/  FADD R3, RZ, R25.reuse ;  /* 0x00000019ff037221 */ /* 0x100fe20000000000 */
[----:B------:R0:W-:Y:S01]  /*2980*/  STG.E desc[UR12][R6.64], R25 ;  /* 0x0000001906007986 */ /* 0x0001e2000c10190c */
[----:B------:R-:W-:Y:S01]  /*2990*/  FFMA R2, R15, R15, R2 ;  /* 0x0000000f0f027223 */ /* 0x000fe20000000002 */
[----:B------:R-:W-:Y:S01]  /*29a0*/  FSETP.GE.AND P0, PT, R25, RZ, PT ;  /* 0x000000ff1900720b */ /* 0x000fe20003f06000 */
[----:B------:R-:W-:Y:S01]  /*29b0*/  FADD R4, R0, -R25 ;  /* 0x8000001900047221 */ /* 0x000fe20000000000 */
[----:B------:R-:W-:Y:S02]  /*29c0*/  IMAD.MOV.U32 R0, RZ, RZ, 0x3f800000 ;  /* 0x3f800000ff007424 */ /* 0x000fe400078e00ff */
[----:B------:R-:W-:Y:S01]  /*29d0*/  FFMA R2, R13, R13, R2 ;  /* 0x0000000d0d027223 */ /* 0x000fe20000000002 */
[----:B------:R-:W-:Y:S01]  /*29e0*/  FSEL R3, R3, RZ, P0 ;  /* 0x000000ff03037208 */ /* 0x000fe20000000000 */
[----:B------:R-:W-:Y:S02]  /*29f0*/  FFMA R4, R4, R4, RZ ;  /* 0x0000000404047223 */ /* 0x000fe400000000ff */
[----:B------:R-:W-:-:S07]  /*2a00*/  FADD R2, RZ, R2 ;  /* 0x00000002ff027221 */ /* 0x000fce0000000000 */
.L_x_40:
[----:B------:R-:W1:Y:S02]  /*2a10*/  LDCU UR4, c[0x0][0x410] ;  /* 0x00008200ff0477ac */ /* 0x000e640008000800 */
[----:B-1----:R-:W-:-:S09]  /*2a20*/  UISETP.NE.AND UP0, UPT, UR4, URZ, UPT ;  /* 0x000000ff0400728c */ /* 0x002fd2000bf05270 */
[----:B------:R-:W-:Y:S05]  /*2a30*/  BRA.U !UP0, `(.L_x_57) ;  /* 0x0000000d08487547 */ /* 0x000fea000b800000 */
[----:B------:R-:W-:Y:S01]  /*2a40*/  I2FP.F32.S32 R9, R20 ;  /* 0x0000001400097245 */ /* 0x000fe20000201400 */
[----:B------:R-:W1:Y:S01]  /*2a50*/  LDCU.128 UR8, c[0x0][0x400] ;  /* 0x00008000ff0877ac */ /* 0x000e620008000c00 */
[----:B0-----:R-:W-:Y:S02]  /*2a60*/  I2FP.F32.S32 R6, R17 ;  /* 0x0000001100067245 */ /* 0x001fe40000201400 */
[----:B------:R-:W-:Y:S01]  /*2a70*/  I2FP.F32.S32 R20, R18 ;  /* 0x0000001200147245 */ /* 0x000fe20000201400 */
[----:B------:R-:W-:Y:S01]  /*2a80*/  FADD R22, R9, R14 ;  /* 0x0000000e09167221 */ /* 0x000fe20000000000 */
[----:B------:R-:W-:Y:S01]  /*2a90*/  FSETP.GT.AND P3, PT, R15, -R6, PT ;  /* 0x800000060f00720b */ /* 0x000fe20003f64000 */
[----:B------:R-:W-:Y:S01]  /*2aa0*/  FADD R23, R6, R15 ;  /* 0x0000000f06177221 */ /* 0x000fe20000000000 */
[----:B------:R-:W-:Y:S01]  /*2ab0*/  FSETP.GT.AND P4, PT, R14, -R9, PT ;  /* 0x800000090e00720b */ /* 0x000fe20003f84000 */
[----:B------:R-:W-:Y:S01]  /*2ac0*/  FADD R24, R20, R13 ;  /* 0x0000000d14187221 */ /* 0x000fe20000000000 */
[----:B------:R-:W0:Y:S01]  /*2ad0*/  F2I.TRUNC.NTZ R12, R22 ;  /* 0x00000016000c7305 */ /* 0x000e22000020f100 */
[----:B------:R-:W-:Y:S01]  /*2ae0*/  FADD R7, R23, -1 ;  /* 0xbf80000017077421 */ /* 0x000fe20000000000 */
[----:B------:R-:W-:Y:S01]  /*2af0*/  FADD R10, R22, -1 ;  /* 0xbf800000160a7421 */ /* 0x000fe20000000000 */
[----:B------:R-:W-:Y:S01]  /*2b00*/  FADD R18, R24, -1 ;  /* 0xbf80000018127421 */ /* 0x000fe20000000000 */
[----:B------:R-:W-:Y:S01]  /*2b10*/  FSETP.GT.AND P5, PT, R13, -R20, PT ;  /* 0x800000140d00720b */ /* 0x000fe20003fa4000 */
[----:B------:R-:W-:-:S03]  /*2b20*/  UIADD3 UR4, UPT, UPT, -UR4, URZ, URZ ;  /* 0x000000ff04047290 */ /* 0x000fc6000fffe1ff */
[----:B------:R-:W2:Y:S01]  /*2b30*/  F2I.TRUNC.NTZ R5, R23 ;  /* 0x0000001700057305 */ /* 0x000ea2000020f100 */
[----:B-1----:R-:W-:Y:S02]  /*2b40*/  UIADD3 UR7, UP0, UPT, UR10, 0x18, URZ ;  /* 0x000000180a077890 */ /* 0x002fe4000ff1e0ff */
[----:B------:R-:W-:Y:S02]  /*2b50*/  UIADD3 UR5, UP1, UPT, UR8, 0x10, URZ ;  /* 0x0000001008057890 */ /* 0x000fe4000ff3e0ff */
[----:B------:R-:W-:Y:S01]  /*2b60*/  UIADD3.X UR8, UPT, UPT, URZ, UR11, URZ, UP0, !UPT ;  /* 0x0000000bff087290 */ /* 0x000fe200087fe4ff */
[----:B0-----:R-:W-:Y:S02]  /*2b70*/  I2FP.F32.S32 R9, R12 ;  /* 0x0000000c00097245 */ /* 0x001fe40000201400 */
[----:B------:R-:W0:Y:S01]  /*2b80*/  F2I.TRUNC.NTZ R17, R24 ;  /* 0x0000001800117305 */ /* 0x000e22000020f100 */
[----:B------:R-:W-:Y:S01]  /*2b90*/  UIADD3.X UR6, UPT, UPT, URZ, UR9, URZ, UP1, !UPT ;  /* 0x00000009ff067290 */ /* 0x000fe20008ffe4ff */
[----:B------:R-:W-:Y:S01]  /*2ba0*/  MOV R34, UR7 ;  /* 0x0000000700227c02 */ /* 0x000fe20008000f00 */
[----:B------:R-:W-:Y:S01]  /*2bb0*/  IMAD.U32 R32, RZ, RZ, UR5 ;  /* 0x00000005ff207e24 */ /* 0x000fe2000f8e00ff */
[----:B------:R-:W-:Y:S01]  /*2bc0*/  FSETP.NEU.AND P1, PT, R22, R9, PT ;  /* 0x000000091600720b */ /* 0x000fe20003f2d000 */
[----:B------:R-:W-:Y:S01]  /*2bd0*/  IMAD.U32 R35, RZ, RZ, UR8 ;  /* 0x00000008ff237e24 */ /* 0x000fe2000f8e00ff */
[----:B--2---:R-:W-:-:S02]  /*2be0*/  I2FP.F32.S32 R6, R5 ;  /* 0x0000000500067245 */ /* 0x004fc40000201400 */
[----:B------:R0:W1:Y:S01]  /*2bf0*/  F2I.TRUNC.NTZ R8, R7 ;  /* 0x0000000700087305 */ /* 0x000062000020f100 */
[----:B------:R-:W-:Y:S02]  /*2c00*/  MOV R33, UR6 ;  /* 0x0000000600217c02 */ /* 0x000fe40008000f00 */
[----:B------:R-:W-:Y:S01]  /*2c10*/  FSETP.NEU.AND P0, PT, R23, R6, PT ;  /* 0x000000061700720b */ /* 0x000fe20003f0d000 */
[----:B------:R-:W-:-:S04]  /*2c20*/  FMUL R6, R14, R14 ;  /* 0x0000000e0e067220 */ /* 0x000fc80000400000 */
[----:B------:R-:W2:Y:S01]  /*2c30*/  F2I.TRUNC.NTZ R11, R10 ;  /* 0x0000000a000b7305 */ /* 0x000ea2000020f100 */
[----:B0-----:R-:W-:Y:S01]  /*2c40*/  I2FP.F32.S32 R7, R17 ;  /* 0x0000001100077245 */ /* 0x001fe20000201400 */
[----:B------:R-:W-:-:S03]  /*2c50*/  FFMA R6, R15, R15, R6 ;  /* 0x0000000f0f067223 */ /* 0x000fc60000000006 */
[----:B------:R-:W-:Y:S01]  /*2c60*/  FSETP.NEU.AND P2, PT, R24, R7, PT ;  /* 0x000000071800720b */ /* 0x000fe20003f4d000 */
[----:B------:R-:W-:Y:S01]  /*2c70*/  FFMA R39, R13, R13, R6 ;  /* 0x0000000d0d277223 */ /* 0x000fe20000000006 */
[----:B-1----:R-:W-:Y:S01]  /*2c80*/  @!P3 SEL R5, R5, R8, !P0 ;  /* 0x000000080505b207 */ /* 0x002fe20004000000 */
[----:B------:R-:W0:Y:S04]  /*2c90*/  F2I.TRUNC.NTZ R18, R18 ;  /* 0x0000001200127305 */ /* 0x000e28000020f100 */
[----:B------:R-:W-:Y:S01]  /*2ca0*/  VIADD R41, R5, 0x1 ;  /* 0x0000000105297836 */ /* 0x000fe20000000000 */
[----:B--2---:R-:W-:-:S04]  /*2cb0*/  @!P4 SEL R12, R12, R11, !P1 ;  /* 0x0000000b0c0cc207 */ /* 0x004fc80004800000 */
[----:B------:R-:W-:Y:S01]  /*2cc0*/  I2FP.F32.S32 R20, R12 ;  /* 0x0000000c00147245 */ /* 0x000fe20000201400 */
[----:B------:R-:W-:Y:S01]  /*2cd0*/  VIADD R38, R12, 0x1 ;  /* 0x000000010c267836 */ /* 0x000fe20000000000 */
[----:B0-----:R-:W-:-:S03]  /*2ce0*/  @!P5 SEL R17, R17, R18, !P2 ;  /* 0x000000121111d207 */ /* 0x001fc60005000000 */
[----:B------:R-:W-:Y:S01]  /*2cf0*/  FADD R20, -R20, R22 ;  /* 0x0000001614147221 */ /* 0x000fe20000000100 */
[----:B------:R-:W-:Y:S02]  /*2d00*/  I2FP.F32.S32 R18, R5 ;  /* 0x0000000500127245 */ /* 0x000fe40000201400 */
[----:B------:R-:W-:Y:S02]  /*2d10*/  I2FP.F32.S32 R29, R17 ;  /* 0x00000011001d7245 */ /* 0x000fe40000201400 */
[----:B------:R-:W-:Y:S01]  /*2d20*/  IADD3 R43, PT, PT, R17, 0x1, RZ ;  /* 0x00000001112b7810 */ /* 0x000fe20007ffe0ff */
[----:B------:R-:W-:Y:S02]  /*2d30*/  FADD R18, -R18, R23 ;  /* 0x0000001712127221 */ /* 0x000fe40000000100 */
[----:B------:R-:W-:-:S07]  /*2d40*/  FADD R29, -R29, R24 ;  /* 0x000000181d1d7221 */ /* 0x000fce0000000100 */
.L_x_74:
[----:B------:R-:W2:Y:S04]  /*2d50*/  LDG.E R9, desc[UR12][R34.64+-0x8] ;  /* 0xfffff80c22097981 */ /* 0x000ea8000c1e1900 */
[----:B------:R-:W3:Y:S04]  /*2d60*/  LDG.E R8, desc[UR12][R34.64+-0xc] ;  /* 0xfffff40c22087981 */ /* 0x000ee8000c1e1900 */
[----:B------:R-:W4:Y:S04]  /*2d70*/  LDG.E.64 R30, desc[UR12][R32.64+-0x10] ;  /* 0xfffff00c201e7981 */ /* 0x000f28000c1e1b00 */
[----:B------:R-:W4:Y:S04]  /*2d80*/  LDG.E.64 R24, desc[UR12][R32.64+-0x8] ;  /* 0xfffff80c20187981 */ /* 0x000f28000c1e1b00 */
[----:B------:R-:W4:Y:S04]  /*2d90*/  LDG.E.64 R6, desc[UR12][R34.64] ;  /* 0x0000000c22067981 */ /* 0x000f28000c1e1b00 */
[----:B------:R-:W4:Y:S04]  /*2da0*/  LDG.E.64 R22, desc[UR12][R32.64] ;  /* 0x0000000c20167981 */ /* 0x000f28000c1e1b00 */
[----:B01----:R-:W4:Y:S01]  /*2db0*/  LDG.E.64 R36, desc[UR12][R32.64+0x8] ;  /* 0x0000080c20247981 */ /* 0x003f22000c1e1b00 */
[----:B------:R-:W-:Y:S01]  /*2dc0*/  BSSY.RECONVERGENT B0, `(.L_x_58) ;  /* 0x0000029000007945 */ /* 0x000fe20003800200 */
[----:B------:R-:W-:-:S02]  /*2dd0*/  IMAD.MOV.U32 R45, RZ, RZ, RZ ;  /* 0x000000ffff2d7224 */ /* 0x000fc400078e00ff */
[----:B--2---:R-:W-:-:S04]  /*2de0*/  IMAD R9, R21, R9, R26 ;  /* 0x0000000915097224 */ /* 0x004fc800078e021a */
[----:B---3--:R-:W-:Y:S01]  /*2df0*/  IMAD R9, R8, R9, R19 ;  /* 0x0000000908097224 */ /* 0x008fe200078e0213 */
[-C--:B----4-:R-:W-:Y:S01]  /*2e00*/  ISETP.GE.AND P3, PT, R12, R31.reuse, PT ;  /* 0x0000001f0c00720c */ /* 0x090fe20003f66270 */
[----:B------:R-:W-:Y:S01]  /*2e10*/  IMAD.IADD R8, R30, 0x1, R25 ;  /* 0x000000011e087824 */ /* 0x000fe200078e0219 */
[----:B------:R-:W-:Y:S01]  /*2e20*/  ISETP.GE.AND P4, PT, R38, R31, PT ;  /* 0x0000001f2600720c */ /* 0x000fe20003f86270 */
[----:B------:R-:W-:-:S03]  /*2e30*/  IMAD.IADD R11, R17, 0x1, -R24 ;  /* 0x00000001110b7824 */ /* 0x000fc600078e0a18 */
[----:B------:R-:W-:Y:S01]  /*2e40*/  ISETP.GE.OR P2, PT, R5, R8, !P3 ;  /* 0x000000080500720c */ /* 0x000fe20005f46670 */
[----:B------:R-:W-:Y:S01]  /*2e50*/  IMAD.WIDE R6, R9, 0x4, R6 ;  /* 0x0000000409067825 */ /* 0x000fe200078e0206 */
[----:B------:R-:W-:Y:S02]  /*2e60*/  IADD3 R10, PT, PT, R30, -0x1, R25 ;  /* 0xffffffff1e0a7810 */ /* 0x000fe40007ffe019 */
[C---:B------:R-:W-:Y:S01]  /*2e70*/  ISETP.LT.OR P5, PT, R5.reuse, R30, P2 ;  /* 0x0000001e0500720c */ /* 0x040fe200017a1670 */
[----:B------:R-:W-:Y:S01]  /*2e80*/  IMAD R11, R22, R11, RZ ;  /* 0x0000000b160b7224 */ /* 0x000fe200078e02ff */
[C---:B------:R-:W-:Y:S01]  /*2e90*/  ISETP.GE.OR P1, PT, R5.reuse, R8, !P4 ;  /* 0x000000080500720c */ /* 0x040fe20006726670 */
[----:B------:R0:W5:Y:S01]  /*2ea0*/  LDG.E R40, desc[UR12][R6.64] ;  /* 0x0000000c06287981 */ /* 0x000162000c1e1900 */
[----:B------:R-:W-:Y:S01]  /*2eb0*/  IMAD.IADD R8, R12, 0x1, -R31 ;  /* 0x000000010c087824 */ /* 0x000fe200078e0a1f */
[----:B------:R-:W-:Y:S02]  /*2ec0*/  IADD3 R9, PT, PT, R38, -R31, RZ ;  /* 0x8000001f26097210 */ /* 0x000fe40007ffe0ff */
[----:B------:R-:W-:-:S02]  /*2ed0*/  ISETP.GE.OR P3, PT, R5, R10, !P3 ;  /* 0x0000000a0500720c */ /* 0x000fc40005f66670 */
[----:B------:R-:W-:Y:S01]  /*2ee0*/  ISETP.GE.OR P4, PT, R5, R10, !P4 ;  /* 0x0000000a0500720c */ /* 0x000fe20006786670 */
[----:B------:R-:W-:Y:S01]  /*2ef0*/  IMAD.IADD R10, R8, 0x1, R11 ;  /* 0x00000001080a7824 */ /* 0x000fe200078e020b */
[----:B0-----:R-:W-:Y:S01]  /*2f00*/  IADD3 R7, PT, PT, R43, -R24, RZ ;  /* 0x800000182b077210 */ /* 0x001fe20007ffe0ff */
[C---:B------:R-:W-:Y:S01]  /*2f10*/  IMAD.IADD R6, R5.reuse, 0x1, -R30 ;  /* 0x0000000105067824 */ /* 0x040fe200078e0a1e */
[----:B------:R-:W-:-:S03]  /*2f20*/  ISETP.GE.AND P0, PT, R5, R30, PT ;  /* 0x0000001e0500720c */ /* 0x000fc60003f06270 */
[----:B------:R-:W-:Y:S02]  /*2f30*/  IMAD R42, R22, R7, RZ ;  /* 0x00000007162a7224 */ /* 0x000fe400078e02ff */
[----:B------:R-:W-:Y:S02]  /*2f40*/  IMAD.IADD R7, R11, 0x1, R9 ;  /* 0x000000010b077824 */ /* 0x000fe400078e0209 */
[----:B------:R-:W-:Y:S01]  /*2f50*/  IMAD R11, R25, R10, R6 ;  /* 0x0000000a190b7224 */ /* 0x000fe200078e0206 */
[----:B------:R-:W-:Y:S01]  /*2f60*/  PLOP3.LUT P6, PT, P0, P1, PT, 0x8f, 0xf8 ;  /* 0x0000000000f8781c */ /* 0x000fe200007c3177 */
[----:B------:R-:W-:Y:S01]  /*2f70*/  IMAD.IADD R9, R9, 0x1, R42 ;  /* 0x0000000109097824 */ /* 0x000fe200078e022a */
[----:B------:R-:W-:Y:S01]  /*2f80*/  PLOP3.LUT P2, PT, P0, P2, PT, 0x8f, 0xf8 ;  /* 0x0000000000f8781c */ /* 0x000fe20000745177 */
[----:B------:R-:W-:Y:S01]  /*2f90*/  IMAD.WIDE R10, R11, 0x4, R36 ;  /* 0x000000040b0a7825 */ /* 0x000fe200078e0224 */
[----:B------:R-:W-:Y:S02]  /*2fa0*/  PLOP3.LUT P1, PT, P0, P1, PT, 0x8f, 0xf8 ;  /* 0x0000000000f8781c */ /* 0x000fe40000723177 */
[----:B------:R-:W-:-:S02]  /*2fb0*/  ISETP.GE.AND P0, PT, R41, R30, PT ;  /* 0x0000001e2900720c */ /* 0x000fc40003f06270 */
[----:B------:R-:W-:Y:S01]  /*2fc0*/  IADD3 R8, PT, PT, R8, R42, RZ ;  /* 0x0000002a08087210 */ /* 0x000fe20007ffe0ff */
[----:B------:R-:W-:Y:S10]  /*2fd0*/  @P5 BRA `(.L_x_59) ;  /* 0x00000000001c5947 */ /* 0x000ff40003800000 */
[----:B------:R-:W-:Y:S01]  /*2fe0*/  IADD3 R44, PT, PT, R24, R23, RZ ;  /* 0x00000017182c7210 */ /* 0x000fe20007ffe0ff */
[----:B------:R-:W-:-:S03]  /*2ff0*/  IMAD.IADD R42, R31, 0x1, R22 ;  /* 0x000000011f2a7824 */ /* 0x000fc600078e0216 */
[----:B------:R-:W-:-:S04]  /*3000*/  ISETP.GE.AND P5, PT, R17, R44, PT ;  /* 0x0000002c1100720c */ /* 0x000fc80003fa6270 */
[----:B------:R-:W-:-:S04]  /*3010*/  ISETP.GE.OR P5, PT, R12, R42, P5 ;  /* 0x0000002a0c00720c */ /* 0x000fc80002fa6670 */
[----:B------:R-:W-:-:S13]  /*3020*/  ISETP.LT.OR P5, PT, R17, R24, P5 ;  /* 0x000000181100720c */ /* 0x000fda0002fa1670 */
[----:B------:R-:W-:Y:S05]  /*3030*/  @P5 BRA `(.L_x_59) ;  /* 0x0000000000045947 */ /* 0x000fea0003800000 */
[----:B------:R0:W5:Y:S02]  /*3040*/  LDG.E R45, desc[UR12][R10.64] ;  /* 0x0000000c0a2d7981 */ /* 0x000164000c1e1900 */
.L_x_59:
[----:B------:R-:W-:Y:S05]  /*3050*/  BSYNC.RECONVERGENT B0 ;  /* 0x0000000000007941 */ /* 0x000fea0003800200 */
.L_x_58:
[----:B------:R-:W-:Y:S01]  /*3060*/  PLOP3.LUT P5, PT, P0, P4, PT, 0x8f, 0xf8 ;  /* 0x0000000000f8781c */ /* 0x000fe200007a9177 */
[--C-:B------:R-:W-:Y:S01]  /*3070*/  IMAD R7, R25, R7, R6.reuse ;  /* 0x0000000719077224 */ /* 0x100fe200078e0206 */
[----:B------:R-:W-:Y:S01]  /*3080*/  PLOP3.LUT P4, PT, P0, P4, PT, 0x8f, 0xf8 ;  /* 0x0000000000f8781c */ /* 0x000fe20000789177 */
[----:B------:R-:W-:Y:S01]  /*3090*/  BSSY.RECONVERGENT B0, `(.L_x_60) ;  /* 0x0000011000007945 */ /* 0x000fe20003800200 */
[----:B------:R-:W-:Y:S02]  /*30a0*/  PLOP3.LUT P0, PT, P0, P3, PT, 0x8f, 0xf8 ;  /* 0x0000000000f8781c */ /* 0x000fe40000707177 */
[----:B------:R-:W-:Y:S01]  /*30b0*/  ISETP.LT.OR P3, PT, R41, R30, P3 ;  /* 0x0000001e2900720c */ /* 0x000fe20001f61670 */
[C-C-:B------:R-:W-:Y:S02]  /*30c0*/  IMAD R30, R25.reuse, R8, R6.reuse ;  /* 0x00000008191e7224 */ /* 0x140fe400078e0206 */
[----:B------:R-:W-:Y:S02]  /*30d0*/  IMAD R25, R25, R9, R6 ;  /* 0x0000000919197224 */ /* 0x000fe400078e0206 */
[----:B------:R-:W-:-:S04]  /*30e0*/  IMAD.WIDE R8, R7, 0x4, R36 ;  /* 0x0000000407087825 */ /* 0x000fc800078e0224 */
[----:B------:R-:W-:-:S04]  /*30f0*/  IMAD.WIDE R6, R30, 0x4, R36 ;  /* 0x000000041e067825 */ /* 0x000fc800078e0224 */
[----:B------:R-:W-:-:S04]  /*3100*/  IMAD.WIDE R36, R25, 0x4, R36 ;  /* 0x0000000419247825 */ /* 0x000fc800078e0224 */
[----:B------:R-:W-:Y:S01]  /*3110*/  IMAD.MOV.U32 R30, RZ, RZ, RZ ;  /* 0x000000ffff1e7224 */ /* 0x000fe200078e00ff */
[----:B------:R-:W-:Y:S06]  /*3120*/  @P3 BRA `(.L_x_61) ;  /* 0x00000000001c3947 */ /* 0x000fec0003800000 */
[----:B------:R-:W-:Y:S01]  /*3130*/  IADD3 R42, PT, PT, R24, R23, RZ ;  /* 0x00000017182a7210 */ /* 0x000fe20007ffe0ff */
[----:B------:R-:W-:-:S03]  /*3140*/  IMAD.IADD R25, R31, 0x1, R22 ;  /* 0x000000011f197824 */ /* 0x000fc600078e0216 */
[----:B------:R-:W-:-:S04]  /*3150*/  ISETP.GE.AND P3, PT, R17, R42, PT ;  /* 0x0000002a1100720c */ /* 0x000fc80003f66270 */
[----:B------:R-:W-:-:S04]  /*3160*/  ISETP.GE.OR P3, PT, R12, R25, P3 ;  /* 0x000000190c00720c */ /* 0x000fc80001f66670 */
[----:B------:R-:W-:-:S13]  /*3170*/  ISETP.LT.OR P3, PT, R17, R24, P3 ;  /* 0x000000181100720c */ /* 0x000fda0001f61670 */
[----:B------:R-:W-:Y:S05]  /*3180*/  @P3 BRA `(.L_x_61) ;  /* 0x0000000000043947 */ /* 0x000fea0003800000 */
[----:B------:R1:W5:Y:S02]  /*3190*/  LDG.E R30, desc[UR12][R10.64+0x4] ;  /* 0x0000040c0a1e7981 */ /* 0x000364000c1e1900 */
.L_x_61:
[----:B------:R-:W-:Y:S05]  /*31a0*/  BSYNC.RECONVERGENT B0 ;  /* 0x0000000000007941 */ /* 0x000fea0003800200 */
.L_x_60:
[----:B------:R-:W-:Y:S01]  /*31b0*/  BSSY.RECONVERGENT B0, `(.L_x_62) ;  /* 0x000000a000007945 */ /* 0x000fe20003800200 */
[----:B01----:R-:W-:-:S03]  /*31c0*/  CS2R R10, SRZ ;  /* 0x00000000000a7805 */ /* 0x003fc6000001ff00 */
[----:B------:R-:W-:Y:S05]  /*31d0*/  @P6 BRA `(.L_x_63) ;  /* 0x00000000001c6947 */ /* 0x000fea0003800000 */
[----:B------:R-:W-:Y:S01]  /*31e0*/  IMAD.IADD R42, R24, 0x1, R23 ;  /* 0x00000001182a7824 */ /* 0x000fe200078e0217 */
[----:B------:R-:W-:-:S04]  /*31f0*/  IADD3 R25, PT, PT, R31, -0x1, R22 ;  /* 0xffffffff1f197810 */ /* 0x000fc80007ffe016 */
[----:B------:R-:W-:-:S04]  /*3200*/  ISETP.GE.AND P3, PT, R17, R42, PT ;  /* 0x0000002a1100720c */ /* 0x000fc80003f66270 */
[----:B------:R-:W-:-:S04]  /*3210*/  ISETP.GE.OR P3, PT, R12, R25, P3 ;  /* 0x000000190c00720c */ /* 0x000fc80001f66670 */
[----:B------:R-:W-:-:S13]  /*3220*/  ISETP.LT.OR P3, PT, R17, R24, P3 ;  /* 0x000000181100720c */ /* 0x000fda0001f61670 */
[----:B------:R-:W-:Y:S05]  /*3230*/  @P3 BRA `(.L_x_63) ;  /* 0x0000000000043947 */ /* 0x000fea0003800000 */
[----:B------:R0:W5:Y:S02]  /*3240*/  LDG.E R11, desc[UR12][R8.64] ;  /* 0x0000000c080b7981 */ /* 0x000164000c1e1900 */
.L_x_63:
[----:B------:R-:W-:Y:S05]  /*3250*/  BSYNC.RECONVERGENT B0 ;  /* 0x0000000000007941 */ /* 0x000fea0003800200 */
.L_x_62:
[----:B------:R-:W-:Y:S04]  /*3260*/  BSSY.RECONVERGENT B0, `(.L_x_64) ;  /* 0x0000009000007945 */ /* 0x000fe80003800200 */
[----:B------:R-:W-:Y:S05]  /*3270*/  @P5 BRA `(.L_x_65) ;  /* 0x00000000001c5947 */ /* 0x000fea0003800000 */
[----:B------:R-:W-:Y:S02]  /*3280*/  IADD3 R42, PT, PT, R24, R23, RZ ;  /* 0x00000017182a7210 */ /* 0x000fe40007ffe0ff */
[----:B------:R-:W-:Y:S02]  /*3290*/  IADD3 R25, PT, PT, R31, -0x1, R22 ;  /* 0xffffffff1f197810 */ /* 0x000fe40007ffe016 */
[----:B------:R-:W-:-:S04]  /*32a0*/  ISETP.GE.AND P3, PT, R17, R42, PT ;  /* 0x0000002a1100720c */ /* 0x000fc80003f66270 */
[----:B------:R-:W-:-:S04]  /*32b0*/  ISETP.GE.OR P3, PT, R12, R25, P3 ;  /* 0x000000190c00720c */ /* 0x000fc80001f66670 */
[----:B------:R-:W-:-:S13]  /*32c0*/  ISETP.LT.OR P3, PT, R17, R24, P3 ;  /* 0x000000181100720c */ /* 0x000fda0001f61670 */
[----:B------:R-:W-:Y:S05]  /*32d0*/  @P3 BRA `(.L_x_65) ;  /* 0x0000000000043947 */ /* 0x000fea0003800000 */
[----:B------:R1:W5:Y:S02]  /*32e0*/  LDG.E R10, desc[UR12][R8.64+0x4] ;  /* 0x0000040c080a7981 */ /* 0x000364000c1e1900 */
.L_x_65:
[----:B------:R-:W-:Y:S05]  /*32f0*/  BSYNC.RECONVERGENT B0 ;  /* 0x0000000000007941 */ /* 0x000fea0003800200 */
.L_x_64:
[----:B------:R-:W-:Y:S01]  /*3300*/  BSSY.RECONVERGENT B0, `(.L_x_66) ;  /* 0x000000a000007945 */ /* 0x000fe20003800200 */
[----:B01----:R-:W-:-:S03]  /*3310*/  CS2R R8, SRZ ;  /* 0x0000000000087805 */ /* 0x003fc6000001ff00 */
[----:B------:R-:W-:Y:S05]  /*3320*/  @P2 BRA `(.L_x_67) ;  /* 0x00000000001c2947 */ /* 0x000fea0003800000 */
[----:B------:R-:W-:Y:S01]  /*3330*/  IMAD.IADD R25, R31, 0x1, R22 ;  /* 0x000000011f197824 */ /* 0x000fe200078e0216 */
[----:B------:R-:W-:Y:S02]  /*3340*/  ISETP.GE.AND P2, PT, R43, R24, PT ;  /* 0x000000182b00720c */ /* 0x000fe40003f46270 */
[----:B------:R-:W-:Y:S02]  /*3350*/  IADD3 R42, PT, PT, R24, -0x1, R23 ;  /* 0xffffffff182a7810 */ /* 0x000fe40007ffe017 */
[----:B------:R-:W-:-:S04]  /*3360*/  ISETP.GE.OR P2, PT, R12, R25, !P2 ;  /* 0x000000190c00720c */ /* 0x000fc80005746670 */
[----:B------:R-:W-:-:S13]  /*3370*/  ISETP.GE.OR P2, PT, R17, R42, P2 ;  /* 0x0000002a1100720c */ /* 0x000fda0001746670 */
[----:B------:R-:W-:Y:S05]  /*3380*/  @P2 BRA `(.L_x_67) ;  /* 0x0000000000042947 */ /* 0x000fea0003800000 */
[----:B------:R0:W5:Y:S02]  /*3390*/  LDG.E R9, desc[UR12][R6.64] ;  /* 0x0000000c06097981 */ /* 0x000164000c1e1900 */
.L_x_67:
[----:B------:R-:W-:Y:S05]  /*33a0*/  BSYNC.RECONVERGENT B0 ;  /* 0x0000000000007941 */ /* 0x000fea0003800200 */
.L_x_66:
[----:B------:R-:W-:Y:S04]  /*33b0*/  BSSY.RECONVERGENT B0, `(.L_x_68) ;  /* 0x0000009000007945 */ /* 0x000fe80003800200 */
[----:B------:R-:W-:Y:S05]  /*33c0*/  @P0 BRA `(.L_x_69) ;  /* 0x00000000001c0947 */ /* 0x000fea0003800000 */
[----:B------:R-:W-:Y:S02]  /*33d0*/  ISETP.GE.AND P0, PT, R43, R24, PT ;  /* 0x000000182b00720c */ /* 0x000fe40003f06270 */
[----:B------:R-:W-:Y:S02]  /*33e0*/  IADD3 R25, PT, PT, R31, R22, RZ ;  /* 0x000000161f197210 */ /* 0x000fe40007ffe0ff */
[----:B------:R-:W-:Y:S02]  /*33f0*/  IADD3 R42, PT, PT, R24, -0x1, R23 ;  /* 0xffffffff182a7810 */ /* 0x000fe40007ffe017 */
[----:B------:R-:W-:-:S04]  /*3400*/  ISETP.GE.OR P0, PT, R12, R25, !P0 ;  /* 0x000000190c00720c */ /* 0x000fc80004706670 */
[----:B------:R-:W-:-:S13]  /*3410*/  ISETP.GE.OR P0, PT, R17, R42, P0 ;  /* 0x0000002a1100720c */ /* 0x000fda0000706670 */
[----:B------:R-:W-:Y:S05]  /*3420*/  @P0 BRA `(.L_x_69) ;  /* 0x0000000000040947 */ /* 0x000fea0003800000 */
[----:B------:R1:W5:Y:S02]  /*3430*/  LDG.E R8, desc[UR12][R6.64+0x4] ;  /* 0x0000040c06087981 */ /* 0x000364000c1e1900 */
.L_x_69:
[----:B------:R-:W-:Y:S05]  /*3440*/  BSYNC.RECONVERGENT B0 ;  /* 0x0000000000007941 */ /* 0x000fea0003800200 */
.L_x_68:
[----:B------:R-:W-:Y:S01]  /*3450*/  BSSY.RECONVERGENT B0, `(.L_x_70) ;  /* 0x000000a000007945 */ /* 0x000fe20003800200 */
[----:B01----:R-:W-:-:S03]  /*3460*/  IMAD.MOV.U32 R7, RZ, RZ, RZ ;  /* 0x000000ffff077224 */ /* 0x003fc600078e00ff */
[----:B------:R-:W-:Y:S05]  /*3470*/  @P1 BRA `(.L_x_71) ;  /* 0x00000000001c1947 */ /* 0x000fea0003800000 */
[----:B------:R-:W-:Y:S02]  /*3480*/  ISETP.GE.AND P0, PT, R43, R24, PT ;  /* 0x000000182b00720c */ /* 0x000fe40003f06270 */
[----:B------:R-:W-:Y:S02]  /*3490*/  IADD3 R25, PT, PT, R31, -0x1, R22 ;  /* 0xffffffff1f197810 */ /* 0x000fe40007ffe016 */
[----:B------:R-:W-:Y:S02]  /*34a0*/  IADD3 R6, PT, PT, R24, -0x1, R23 ;  /* 0xffffffff18067810 */ /* 0x000fe40007ffe017 */
[----:B------:R-:W-:-:S04]  /*34b0*/  ISETP.GE.OR P0, PT, R12, R25, !P0 ;  /* 0x000000190c00720c */ /* 0x000fc80004706670 */
[----:B------:R-:W-:-:S13]  /*34c0*/  ISETP.GE.OR P0, PT, R17, R6, P0 ;  /* 0x000000061100720c */ /* 0x000fda0000706670 */
[----:B------:R-:W-:Y:S05]  /*34d0*/  @P0 BRA `(.L_x_71) ;  /* 0x0000000000040947 */ /* 0x000fea0003800000 */
[----:B------:R0:W5:Y:S02]  /*34e0*/  LDG.E R7, desc[UR12][R36.64] ;  /* 0x0000000c24077981 */ /* 0x000164000c1e1900 */
.L_x_71:
[----:B------:R-:W-:Y:S05]  /*34f0*/  BSYNC.RECONVERGENT B0 ;  /* 0x0000000000007941 */ /* 0x000fea0003800200 */
.L_x_70:
[----:B------:R-:W-:Y:S01]  /*3500*/  BSSY.RECONVERGENT B0, `(.L_x_72) ;  /* 0x000000a000007945 */ /* 0x000fe20003800200 */
[----:B------:R-:W-:-:S03]  /*3510*/  MOV R6, RZ ;  /* 0x000000ff00067202 */ /* 0x000fc60000000f00 */
[----:B------:R-:W-:Y:S05]  /*3520*/  @P4 BRA `(.L_x_73) ;  /* 0x00000000001c4947 */ /* 0x000fea0003800000 */
[----:B------:R-:W-:Y:S02]  /*3530*/  IADD3 R31, PT, PT, R31, -0x1, R22 ;  /* 0xffffffff1f1f7810 */ /* 0x000fe40007ffe016 */
[----:B------:R-:W-:Y:S02]  /*3540*/  ISETP.GE.AND P0, PT, R43, R24, PT ;  /* 0x000000182b00720c */ /* 0x000fe40003f06270 */
[----:B------:R-:W-:Y:S02]  /*3550*/  IADD3 R24, PT, PT, R24, -0x1, R23 ;  /* 0xffffffff18187810 */ /* 0x000fe40007ffe017 */
[----:B------:R-:W-:-:S04]  /*3560*/  ISETP.GE.OR P0, PT, R12, R31, !P0 ;  /* 0x0000001f0c00720c */ /* 0x000fc80004706670 */
[----:B------:R-:W-:-:S13]  /*3570*/  ISETP.GE.OR P0, PT, R17, R24, P0 ;  /* 0x000000181100720c */ /* 0x000fda0000706670 */
[----:B------:R-:W-:Y:S05]  /*3580*/  @P0 BRA `(.L_x_73) ;  /* 0x0000000000040947 */ /* 0x000fea0003800000 */
[----:B------:R1:W5:Y:S02]  /*3590*/  LDG.E R6, desc[UR12][R36.64+0x4] ;  /* 0x0000040c24067981 */ /* 0x000364000c1e1900 */
.L_x_73:
[----:B------:R-:W-:Y:S05]  /*35a0*/  BSYNC.RECONVERGENT B0 ;  /* 0x0000000000007941 */ /* 0x000fea0003800200 */
.L_x_72:
[----:B-----5:R-:W-:Y:S01]  /*35b0*/  FADD R30, R30, -R45 ;  /* 0x8000002d1e1e7221 */ /* 0x020fe20000000000 */
[----:B------:R-:W-:Y:S01]  /*35c0*/  FADD R8, R8, -R9 ;  /* 0x8000000908087221 */ /* 0x000fe20000000000 */
[----:B------:R-:W-:Y:S01]  /*35d0*/  FADD R10, R10, -R11 ;  /* 0x8000000b0a0a7221 */ /* 0x000fe20000000000 */
[----:B------:R-:W-:Y:S01]  /*35e0*/  FADD R6, R6, -R7 ;  /* 0x8000000706067221 */ /* 0x000fe20000000000 */
[C---:B------:R-:W-:Y:S01]  /*35f0*/  FFMA R45, R18.reuse, R30, R45 ;  /* 0x0000001e122d7223 */ /* 0x040fe2000000002d */
[C---:B------:R-:W-:Y:S01]  /*3600*/  FFMA R9, R18.reuse, R8, R9 ;  /* 0x0000000812097223 */ /* 0x040fe20000000009 */
[C---:B------:R-:W-:Y:S01]  /*3610*/  FFMA R10, R18.reuse, R10, R11 ;  /* 0x0000000a120a7223 */ /* 0x040fe2000000000b */
[----:B------:R-:W-:Y:S01]  /*3620*/  FFMA R6, R18, R6, R7 ;  /* 0x0000000612067223 */ /* 0x000fe20000000007 */
[----:B------:R-:W-:Y:S01]  /*3630*/  UIADD3 UR4, UPT, UPT, UR4, 0x1, URZ ;  /* 0x0000000104047890 */ /* 0x000fe2000fffe0ff */
[----:B------:R-:W-:Y:S01]  /*3640*/  IADD3 R34, P1, PT, R34, 0x20, RZ ;  /* 0x0000002022227810 */ /* 0x000fe20007f3e0ff */
[----:B------:R-:W-:Y:S01]  /*3650*/  FADD R10, -R45, R10 ;  /* 0x0000000a2d0a7221 */ /* 0x000fe20000000100 */
[----:B------:R-:W-:Y:S01]  /*3660*/  FADD R6, -R9, R6 ;  /* 0x0000000609067221 */ /* 0x000fe20000000100 */
[----:B------:R-:W-:Y:S01]  /*3670*/  UISETP.NE.AND UP0, UPT, UR4, URZ, UPT ;  /* 0x000000ff0400728c */ /* 0x000fe2000bf05270 */
[----:B------:R-:W-:Y:S01]  /*3680*/  IADD3 R32, P2, PT, R32, 0x20, RZ ;  /* 0x0000002020207810 */ /* 0x000fe20007f5e0ff */
[C---:B------:R-:W-:Y:S01]  /*3690*/  FFMA R10, R20.reuse, R10, R45 ;  /* 0x0000000a140a7223 */ /* 0x040fe2000000002d */
[----:B------:R-:W-:Y:S01]  /*36a0*/  FFMA R9, R20, R6, R9 ;  /* 0x0000000614097223 */ /* 0x000fe20000000009 */
[----:B------:R-:W-:Y:S01]  /*36b0*/  IMAD.X R35, RZ, RZ, R35, P1 ;  /* 0x000000ffff237224 */ /* 0x000fe200008e0623 */
[----:B------:R-:W-:Y:S01]  /*36c0*/  IADD3.X R33, PT, PT, RZ, R33, RZ, P2, !PT ;  /* 0x00000021ff217210 */ /* 0x000fe200017fe4ff */
[----:B------:R-:W-:Y:S01]  /*36d0*/  FADD R2, R39, R2 ;  /* 0x0000000227027221 */ /* 0x000fe20000000000 */
[----:B------:R-:W-:Y:S01]  /*36e0*/  FADD R9, -R10, R9 ;  /* 0x000000090a097221 */ /* 0x000fe20000000100 */
[----:B------:R-:W-:-:S03]  /*36f0*/  FADD R0, R0, 1 ;  /* 0x3f80000000007421 */ /* 0x000fc60000000000 */
[----:B------:R-:W-:-:S04]  /*3700*/  FFMA R9, R29, R9, R10 ;  /* 0x000000091d097223 */ /* 0x000fc8000000000a */
[----:B------:R-:W-:Y:S01]  /*3710*/  FADD R7, R40, -R9 ;  /* 0x8000000928077221 */ /* 0x000fe20000000000 */
[----:B------:R-:W-:-:S03]  /*3720*/  FSETP.GE.AND P0, PT, R9, RZ, PT ;  /* 0x000000ff0900720b */ /* 0x000fc60003f06000 */
[----:B------:R-:W-:-:S10]  /*3730*/  FFMA R4, R7, R7, R4 ;  /* 0x0000000707047223 */ /* 0x000fd40000000004 */
[----:B------:R-:W-:Y:S01]  /*3740*/  @P0 FADD R3, R9, R3 ;  /* 0x0000000309030221 */ /* 0x000fe20000000000 */
[----:B------:R-:W-:Y:S06]  /*3750*/  BRA.U UP0, `(.L_x_74) ;  /* 0xfffffff5007c7547 */ /* 0x000fec000b83ffff */
.L_x_57:
[----:B------:R-:W2:Y:S01]  /*3760*/  S2UR UR5, SR_CgaCtaId ;  /* 0x00000000000579c3 */ /* 0x000ea20000008800 */
[----:B------:R-:W-:Y:S01]  /*3770*/  UMOV UR4, 0x400 ;  /* 0x0000040000047882 */ /* 0x000fe20000000000 */
[C---:B------:R-:W-:Y:S01]  /*3780*/  ISETP.GT.U32.AND P0, PT, R16.reuse, 0x3f, PT ;  /* 0x0000003f1000780c */ /* 0x040fe20003f04070 */
[----:B------:R-:W-:Y:S01]  /*3790*/  BSSY.RECONVERGENT B0, `(.L_x_75) ;  /* 0x000001f000007945 */ /* 0x000fe20003800200 */
[C---:B------:R-:W-:Y:S02]  /*37a0*/  ISETP.GT.U32.AND P1, PT, R16.reuse, 0x1f, PT ;  /* 0x0000001f1000780c */ /* 0x040fe40003f24070 */
[C---:B------:R-:W-:Y:S02]  /*37b0*/  ISETP.GT.U32.AND P2, PT, R16.reuse, 0xf, PT ;  /* 0x0000000f1000780c */ /* 0x040fe40003f44070 */
[C---:B------:R-:W-:Y:S02]  /*37c0*/  ISETP.GT.U32.AND P3, PT, R16.reuse, 0x7, PT ;  /* 0x000000071000780c */ /* 0x040fe40003f64070 */
[----:B------:R-:W-:-:S02]  /*37d0*/  ISETP.GT.U32.AND P4, PT, R16, 0x3, PT ;  /* 0x000000031000780c */ /* 0x000fc40003f84070 */
[C---:B------:R-:W-:Y:S02]  /*37e0*/  ISETP.GT.U32.AND P5, PT, R16.reuse, 0x1, PT ;  /* 0x000000011000780c */ /* 0x040fe40003fa4070 */
[----:B------:R-:W-:Y:S01]  /*37f0*/  ISETP.NE.AND P6, PT, R16, RZ, PT ;  /* 0x000000ff1000720c */ /* 0x000fe20003fc5270 */
[----:B--2---:R-:W-:-:S06]  /*3800*/  ULEA UR4, UR5, UR4, 0x18 ;  /* 0x0000000405047291 */ /* 0x004fcc000f8ec0ff */
[----:B------:R-:W-:-:S05]  /*3810*/  LEA R5, R16, UR4, 0x2 ;  /* 0x0000000410057c11 */ /* 0x000fca000f8e10ff */
[----:B------:R2:W-:Y:S04]  /*3820*/  STS [R5], R4 ;  /* 0x0000000405007388 */ /* 0x0005e80000000800 */
[----:B------:R2:W-:Y:S04]  /*3830*/  STS [R5+0x200], R3 ;  /* 0x0002000305007388 */ /* 0x0005e80000000800 */
[----:B------:R2:W-:Y:S04]  /*3840*/  STS [R5+0x400], R2 ;  /* 0x0004000205007388 */ /* 0x0005e80000000800 */
[----:B------:R2:W-:Y:S01]  /*3850*/  STS [R5+0x600], R0 ;  /* 0x0006000005007388 */ /* 0x0005e20000000800 */
[----:B------:R-:W-:Y:S06]  /*3860*/  BAR.SYNC.DEFER_BLOCKING 0x0 ;  /* 0x0000000000007b1d */ /* 0x000fec0000010000 */
[----:B------:R-:W-:Y:S05]  /*3870*/  @P0 BRA `(.L_x_76) ;  /* 0x0000000000400947 */ /* 0x000fea0003800000 */
[----:B--2---:R-:W-:Y:S04]  /*3880*/  LDS R0, [R5+0x100] ;  /* 0x0001000005007984 */ /* 0x004fe80000000800 */
[----:B------:R-:W2:Y:S04]  /*3890*/  LDS R3, [R5] ;  /* 0x0000000005037984 */ /* 0x000ea80000000800 */
[----:B------:R-:W-:Y:S04]  /*38a0*/  LDS R2, [R5+0x300] ;  /* 0x0003000005027984 */ /* 0x000fe80000000800 */
[----:B0-----:R-:W0:Y:S04]  /*38b0*/  LDS R7, [R5+0x200] ;  /* 0x0002000005077984 */ /* 0x001e280000000800 */
[----:B------:R-:W-:Y:S04]  /*38c0*/  LDS R4, [R5+0x500] ;  /* 0x0005000005047984 */ /* 0x000fe80000000800 */
[----:B------:R-:W3:Y:S04]  /*38d0*/  LDS R9, [R5+0x400] ;  /* 0x0004000005097984 */ /* 0x000ee80000000800 */
[----:B------:R-:W-:Y:S04]  /*38e0*/  LDS R6, [R5+0x700] ;  /* 0x0007000005067984 */ /* 0x000fe80000000800 */
[----:B------:R-:W4:Y:S01]  /*38f0*/  LDS R11, [R5+0x600] ;  /* 0x00060000050b7984 */ /* 0x000f220000000800 */
[----:B--2---:R-:W-:-:S05]  /*3900*/  FADD R0, R0, R3 ;  /* 0x0000000300007221 */ /* 0x004fca0000000000 */
[----:B------:R2:W-:Y:S01]  /*3910*/  STS [R5], R0 ;  /* 0x0000000005007388 */ /* 0x0005e20000000800 */
[----:B0-----:R-:W-:-:S05]  /*3920*/  FADD R2, R2, R7 ;  /* 0x0000000702027221 */ /* 0x001fca0000000000 */
[----:B------:R2:W-:Y:S01]  /*3930*/  STS [R5+0x200], R2 ;  /* 0x0002000205007388 */ /* 0x0005e20000000800 */
[----:B---3--:R-:W-:-:S05]  /*3940*/  FADD R4, R4, R9 ;  /* 0x0000000904047221 */ /* 0x008fca0000000000 */
[----:B------:R2:W-:Y:S01]  /*3950*/  STS [R5+0x400], R4 ;  /* 0x0004000405007388 */ /* 0x0005e20000000800 */
[----:B----4-:R-:W-:-:S05]  /*3960*/  FADD R6, R6, R11 ;  /* 0x0000000b06067221 */ /* 0x010fca0000000000 */
[----:B------:R2:W-:Y:S02]  /*3970*/  STS [R5+0x600], R6 ;  /* 0x0006000605007388 */ /* 0x0005e40000000800 */
.L_x_76:
[----:B------:R-:W-:Y:S05]  /*3980*/  BSYNC.RECONVERGENT B0 ;  /* 0x0000000000007941 */ /* 0x000fea0003800200 */
.L_x_75:
[----:B------:R-:W-:Y:S06]  /*3990*/  BAR.SYNC.DEFER_BLOCKING 0x0 ;  /* 0x0000000000007b1d */ /* 0x000fec0000010000 */
[----:B------:R-:W-:Y:S04]  /*39a0*/  BSSY.RECONVERGENT B0, `(.L_x_77) ;  /* 0x0000012000007945 */ /* 0x000fe80003800200 */
        /* <DEDUP_REMOVED lines=17> */
.L_x_78:
[----:B------:R-:W-:Y:S05]  /*3ac0*/  BSYNC.RECONVERGENT B0 ;  /* 0x0000000000007941 */ /* 0x000fea0003800200 */
.L_x_77:
        /* <DEDUP_REMOVED lines=19> */
.L_x_80:
[----:B------:R-:W-:Y:S05]  /*3c00*/  BSYNC.RECONVERGENT B0 ;  /* 0x0000000000007941 */ /* 0x000fea0003800200 */
.L_x_79:
        /* <DEDUP_REMOVED lines=19> */
.L_x_82:
[----:B------:R-:W-:Y:S05]  /*3d40*/  BSYNC.RECONVERGENT B0 ;  /* 0x0000000000007941 */ /* 0x000fea0003800200 */
.L_x_81:
        /* <DEDUP_REMOVED lines=19> */
.L_x_84:
[----:B------:R-:W-:Y:S05]  /*3e80*/  BSYNC.RECONVERGENT B0 ;  /* 0x0000000000007941 */ /* 0x000fea0003800200 */
.L_x_83:
        /* <DEDUP_REMOVED lines=19> */
.L_x_86:
[----:B------:R-:W-:Y:S05]  /*3fc0*/  BSYNC.RECONVERGENT B0 ;  /* 0x0000000000007941 */ /* 0x000fea0003800200 */
.L_x_85:
[----:B------:R-:W-:Y:S06]  /*3fd0*/  BAR.SYNC.DEFER_BLOCKING 0x0 ;  /* 0x0000000000007b1d */ /* 0x000fec0000010000 */
[----:B------:R-:W-:Y:S04]  /*3fe0*/  BSSY.RECONVERGENT B0, `(.L_x_87) ;  /* 0x0000012000007945 */ /* 0x000fe80003800200 */
[----:B------:R-:W-:Y:S05]  /*3ff0*/  @P6 BRA `(.L_x_88) ;  /* 0x0000000000406947 */ /* 0x000fea0003800000 */
[----:B--2---:R-:W-:Y:S04]  /*4000*/  LDS R0, [UR4+0x4] ;  /* 0x00000404ff007984 */ /* 0x004fe80008000800 */
[----:B------:R-:W2:Y:S04]  /*4010*/  LDS R3, [R5] ;  /* 0x0000000005037984 */ /* 0x000ea80000000800 */
[----:B------:R-:W-:Y:S04]  /*4020*/  LDS R4, [R5+0x400] ;  /* 0x0004000005047984 */ /* 0x000fe80000000800 */
[----:B0-----:R-:W-:Y:S01]  /*4030*/  LDS R6, [R5+0x600] ;  /* 0x0006000005067984 */ /* 0x001fe20000000800 */
[----:B--2---:R-:W-:-:S03]  /*4040*/  FADD R0, R0, R3 ;  /* 0x0000000300007221 */ /* 0x004fc60000000000 */
[----:B------:R-:W-:Y:S04]  /*4050*/  LDS R3, [R5+0x200] ;  /* 0x0002000005037984 */ /* 0x000fe80000000800 */
[----:B------:R-:W-:Y:S04]  /*4060*/  STS [R5], R0 ;  /* 0x0000000005007388 */ /* 0x000fe80000000800 */
[----:B------:R-:W0:Y:S02]  /*4070*/  LDS R2, [UR4+0x204] ;  /* 0x00020404ff027984 */ /* 0x000e240008000800 */
[----:B0-----:R-:W-:-:S05]  /*4080*/  FADD R2, R2, R3 ;  /* 0x0000000302027221 */ /* 0x001fca0000000000 */
[----:B------:R-:W-:Y:S04]  /*4090*/  STS [R5+0x200], R2 ;  /* 0x0002000205007388 */ /* 0x000fe80000000800 */
[----:B------:R-:W0:Y:S02]  /*40a0*/  LDS R3, [UR4+0x404] ;  /* 0x00040404ff037984 */ /* 0x000e240008000800 */
[----:B0-----:R-:W-:-:S05]  /*40b0*/  FADD R4, R3, R4 ;  /* 0x0000000403047221 */ /* 0x001fca0000000000 */
[----:B------:R-:W-:Y:S04]  /*40c0*/  STS [R5+0x400], R4 ;  /* 0x0004000405007388 */ /* 0x000fe80000000800 */
[----:B------:R-:W0:Y:S02]  /*40d0*/  LDS R3, [UR4+0x604] ;  /* 0x00060404ff037984 */ /* 0x000e240008000800 */
[----:B0-----:R-:W-:-:S05]  /*40e0*/  FADD R6, R3, R6 ;  /* 0x0000000603067221 */ /* 0x001fca0000000000 */
[----:B------:R3:W-:Y:S02]  /*40f0*/  STS [R5+0x600], R6 ;  /* 0x0006000605007388 */ /* 0x0007e40000000800 */
.L_x_88:
[----:B------:R-:W-:Y:S05]  /*4100*/  BSYNC.RECONVERGENT B0 ;  /* 0x0000000000007941 */ /* 0x000fea0003800200 */
.L_x_87:
[----:B------:R-:W-:Y:S06]  /*4110*/  BAR.SYNC.DEFER_BLOCKING 0x0 ;  /* 0x0000000000007b1d */ /* 0x000fec0000010000 */
[----:B------:R-:W-:Y:S04]  /*4120*/  BSSY.RECONVERGENT B0, `(.L_x_89) ;  /* 0x0000016000007945 */ /* 0x000fe80003800200 */
[----:B------:R-:W-:Y:S05]  /*4130*/  @P6 BRA `(.L_x_90) ;  /* 0x0000000000506947 */ /* 0x000fea0003800000 */
[----:B------:R-:W4:Y:S01]  /*4140*/  LDCU UR5, c[0x0][0x370] ;  /* 0x00006e00ff0577ac */ /* 0x000f220008000800 */
[----:B--23--:R-:W2:Y:S01]  /*4150*/  LDC R5, c[0x0][0x374] ;  /* 0x0000dd00ff057b82 */ /* 0x00cea20000000800 */
[----:B------:R-:W3:Y:S04]  /*4160*/  LDS R11, [UR4] ;  /* 0x00000004ff0b7984 */ /* 0x000ee80008000800 */
[----:B------:R-:W5:Y:S03]  /*4170*/  LDS R17, [UR4+0x200] ;  /* 0x00020004ff117984 */ /* 0x000f660008000800 */
[----:B------:R-:W1:Y:S01]  /*4180*/  LDC.64 R2, c[0x0][0x480] ;  /* 0x00012000ff027b82 */ /* 0x000e620000000a00 */
[----:B------:R-:W5:Y:S04]  /*4190*/  LDS R23, [UR4+0x400] ;  /* 0x00040004ff177984 */ /* 0x000f680008000800 */
[----:B0-----:R-:W0:Y:S03]  /*41a0*/  LDS R25, [UR4+0x600] ;  /* 0x00060004ff197984 */ /* 0x001e260008000800 */
[----:B------:R-:W3:Y:S01]  /*41b0*/  LDC R9, c[0x0][0x378] ;  /* 0x0000de00ff097b82 */ /* 0x000ee20000000800 */
[----:B--2---:R-:W-:-:S02]  /*41c0*/  IMAD R28, R5, UR14, R28 ;  /* 0x0000000e051c7c24 */ /* 0x004fc4000f8e021c */
[----:B----4-:R-:W-:Y:S02]  /*41d0*/  IMAD R0, R5, UR5, RZ ;  /* 0x0000000505007c24 */ /* 0x010fe4000f8e02ff */
[----:B------:R-:W-:-:S04]  /*41e0*/  IMAD R27, R28, UR5, R27 ;  /* 0x000000051c1b7c24 */ /* 0x000fc8000f8e021b */
[----:B-1----:R-:W-:-:S04]  /*41f0*/  IMAD.WIDE R2, R27, 0x4, R2 ;  /* 0x000000041b027825 */ /* 0x002fc800078e0202 */
[----:B---3--:R-:W-:Y:S01]  /*4200*/  IMAD R9, R0, R9, RZ ;  /* 0x0000000900097224 */ /* 0x008fe200078e02ff */
[----:B------:R4:W-:Y:S03]  /*4210*/  STG.E desc[UR12][R2.64], R11 ;  /* 0x0000000b02007986 */ /* 0x0009e6000c10190c */
[----:B------:R-:W-:-:S05]  /*4220*/  IMAD.WIDE R4, R9, 0x4, R2 ;  /* 0x0000000409047825 */ /* 0x000fca00078e0202 */
[----:B-----5:R4:W-:Y:S01]  /*4230*/  STG.E desc[UR12][R4.64], R17 ;  /* 0x0000001104007986 */ /* 0x0209e2000c10190c */
[----:B------:R-:W-:-:S05]  /*4240*/  IMAD.WIDE R6, R9, 0x4, R4 ;  /* 0x0000000409067825 */ /* 0x000fca00078e0204 */
[----:B------:R4:W-:Y:S01]  /*4250*/  STG.E desc[UR12][R6.64], R23 ;  /* 0x0000001706007986 */ /* 0x0009e2000c10190c */
[----:B------:R-:W-:-:S05]  /*4260*/  IMAD.WIDE R8, R9, 0x4, R6 ;  /* 0x0000000409087825 */ /* 0x000fca00078e0206 */
[----:B0-----:R4:W-:Y:S02]  /*4270*/  STG.E desc[UR12][R8.64], R25 ;  /* 0x0000001908007986 */ /* 0x0019e4000c10190c */
.L_x_90:
[----:B------:R-:W-:Y:S05]  /*4280*/  BSYNC.RECONVERGENT B0 ;  /* 0x0000000000007941 */ /* 0x000fea0003800200 */
.L_x_89:
[----:B------:R-:W5:Y:S02]  /*4290*/  LDCU.S8 UR5, c[0x0][0x479] ;  /* 0x00008f20ff0577ac */ /* 0x000f640008000200 */
[----:B-----5:R-:W-:-:S13]  /*42a0*/  ISETP.NE.AND P0, PT, RZ, UR5, PT ;  /* 0x00000005ff007c0c */ /* 0x020fda000bf05270 */
[----:B------:R-:W-:Y:S05]  /*42b0*/  @!P0 EXIT ;  /* 0x000000000000894d */ /* 0x000fea0003800000 */
[----:B------:R-:W5:Y:S01]  /*42c0*/  LDCU UR4, c[0x0][0x428] ;  /* 0x00008500ff0477ac */ /* 0x000f620008000800 */
[----:B--2-4-:R-:W2:Y:S01]  /*42d0*/  LDC.64 R2, c[0x0][0x430] ;  /* 0x00010c00ff027b82 */ /* 0x014ea20000000a00 */
[----:B------:R-:W4:Y:S01]  /*42e0*/  LDCU UR6, c[0x0][0x448] ;  /* 0x00008900ff0677ac */ /* 0x000f220008000800 */
[----:B------:R-:W1:Y:S06]  /*42f0*/  LDCU UR8, c[0x0][0x468] ;  /* 0x00008d00ff0877ac */ /* 0x000e6c0008000800 */
[----:B---3--:R-:W3:Y:S01]  /*4300*/  LDC.64 R4, c[0x0][0x450] ;  /* 0x00011400ff047b82 */ /* 0x008ee20000000a00 */
[----:B------:R-:W1:Y:S01]  /*4310*/  LDCU UR5, c[0x0][0x424] ;  /* 0x00008480ff0577ac */ /* 0x000e620008000800 */
[----:B------:R-:W1:Y:S06]  /*4320*/  LDCU UR7, c[0x0][0x444] ;  /* 0x00008880ff0777ac */ /* 0x000e6c0008000800 */
[----:B0-----:R-:W0:Y:S01]  /*4330*/  LDC.64 R6, c[0x0][0x470] ;  /* 0x00011c00ff067b82 */ /* 0x001e220000000a00 */
[C-C-:B-----5:R-:W-:Y:S01]  /*4340*/  IMAD R0, R21.reuse, UR4, R26.reuse ;  /* 0x0000000415007c24 */ /* 0x160fe2000f8e021a */
[----:B------:R-:W5:Y:S01]  /*4350*/  LDCU UR9, c[0x0][0x464] ;  /* 0x00008c80ff0977ac */ /* 0x000f620008000800 */
[----:B----4-:R-:W-:-:S02]  /*4360*/  IMAD R8, R21, UR6, R26 ;  /* 0x0000000615087c24 */ /* 0x010fc4000f8e021a */
[----:B-1----:R-:W-:Y:S02]  /*4370*/  IMAD R26, R21, UR8, R26 ;  /* 0x00000008151a7c24 */ /* 0x002fe4000f8e021a */
[--C-:B------:R-:W-:Y:S02]  /*4380*/  IMAD R9, R0, UR5, R19.reuse ;  /* 0x0000000500097c24 */ /* 0x100fe4000f8e0213 */
[----:B------:R-:W-:Y:S02]  /*4390*/  IMAD R11, R8, UR7, R19 ;  /* 0x00000007080b7c24 */ /* 0x000fe4000f8e0213 */
[----:B--2---:R-:W-:-:S04]  /*43a0*/  IMAD.WIDE R2, R9, 0x4, R2 ;  /* 0x0000000409027825 */ /* 0x004fc800078e0202 */
[----:B-----5:R-:W-:Y:S01]  /*43b0*/  IMAD R19, R26, UR9, R19 ;  /* 0x000000091a137c24 */ /* 0x020fe2000f8e0213 */
[----:B------:R-:W-:Y:S01]  /*43c0*/  STG.E desc[UR12][R2.64], R15 ;  /* 0x0000000f02007986 */ /* 0x000fe2000c10190c */
[----:B---3--:R-:W-:-:S04]  /*43d0*/  IMAD.WIDE R4, R11, 0x4, R4 ;  /* 0x000000040b047825 */ /* 0x008fc800078e0204 */
[----:B0-----:R-:W-:Y:S01]  /*43e0*/  IMAD.WIDE R6, R19, 0x4, R6 ;  /* 0x0000000413067825 */ /* 0x001fe200078e0206 */
[----:B------:R-:W-:Y:S04]  /*43f0*/  STG.E desc[UR12][R4.64], R14 ;  /* 0x0000000e04007986 */ /* 0x000fe8000c10190c */
[----:B------:R-:W-:Y:S01]  /*4400*/  STG.E desc[UR12][R6.64], R13 ;  /* 0x0000000d06007986 */ /* 0x000fe2000c10190c */
[----:B------:R-:W-:Y:S05]  /*4410*/  EXIT ;  /* 0x000000000000794d */ /* 0x000fea0003800000 */
        .weak           $__internal_0_$__cuda_sm20_sqrt_rn_f32_slowpath
        .type           $__internal_0_$__cuda_sm20_sqrt_rn_f32_slowpath,@function
        .size           $__internal_0_$__cuda_sm20_sqrt_rn_f32_slowpath,(.L_x_93 - $__internal_0_$__cuda_sm20_sqrt_rn_f32_slowpath)
$__internal_0_$__cuda_sm20_sqrt_rn_f32_slowpath:
[----:B------:R-:W-:-:S13]  /*4420*/  LOP3.LUT P0, RZ, R0, 0x7fffffff, RZ, 0xc0, !PT ;  /* 0x7fffffff00ff7812 */ /* 0x000fda000780c0ff */
[----:B------:R-:W-:Y:S01]  /*4430*/  @!P0 IMAD.MOV.U32 R2, RZ, RZ, R0 ;  /* 0x000000ffff028224 */ /* 0x000fe200078e0000 */
[----:B------:R-:W-:Y:S06]  /*4440*/  @!P0 BRA `(.L_x_91) ;  /* 0x0000000000408947 */ /* 0x000fec0003800000 */
[----:B------:R-:W-:-:S13]  /*4450*/  FSETP.GEU.FTZ.AND P0, PT, R0, RZ, PT ;  /* 0x000000ff0000720b */ /* 0x000fda0003f1e000 */
[----:B------:R-:W-:Y:S01]  /*4460*/  @!P0 MOV R2, 0x7fffffff ;  /* 0x7fffffff00028802 */ /* 0x000fe20000000f00 */
[----:B------:R-:W-:Y:S06]  /*4470*/  @!P0 BRA `(.L_x_91) ;  /* 0x0000000000348947 */ /* 0x000fec0003800000 */
[----:B------:R-:W-:-:S13]  /*4480*/  FSETP.GTU.FTZ.AND P0, PT, |R0|, +INF , PT ;  /* 0x7f8000000000780b */ /* 0x000fda0003f1c200 */
[----:B------:R-:W-:Y:S01]  /*4490*/  @P0 FADD.FTZ R2, R0, 1 ;  /* 0x3f80000000020421 */ /* 0x000fe20000010000 */
[----:B------:R-:W-:Y:S06]  /*44a0*/  @P0 BRA `(.L_x_91) ;  /* 0x0000000000280947 */ /* 0x000fec0003800000 */
[----:B------:R-:W-:-:S13]  /*44b0*/  FSETP.NEU.FTZ.AND P0, PT, |R0|, +INF , PT ;  /* 0x7f8000000000780b */ /* 0x000fda0003f1d200 */
[----:B------:R-:W-:-:S04]  /*44c0*/  @P0 FFMA R3, R0, 1.84467440737095516160e+19, RZ ;  /* 0x5f80000000030823 */ /* 0x000fc800000000ff */
[----:B------:R-:W0:Y:S02]  /*44d0*/  @P0 MUFU.RSQ R2, R3 ;  /* 0x0000000300020308 */ /* 0x000e240000001400 */
[----:B0-----:R-:W-:Y:S01]  /*44e0*/  @P0 FMUL.FTZ R4, R3, R2 ;  /* 0x0000000203040220 */ /* 0x001fe20000410000 */
[----:B------:R-:W-:Y:S01]  /*44f0*/  @P0 FMUL.FTZ R6, R2, 0.5 ;  /* 0x3f00000002060820 */ /* 0x000fe20000410000 */
[----:B------:R-:W-:Y:S02]  /*4500*/  @!P0 IMAD.MOV.U32 R2, RZ, RZ, R0 ;  /* 0x000000ffff028224 */ /* 0x000fe400078e0000 */
[----:B------:R-:W-:-:S04]  /*4510*/  @P0 FADD.FTZ R5, -R4, -RZ ;  /* 0x800000ff04050221 */ /* 0x000fc80000010100 */
[----:B------:R-:W-:-:S04]  /*4520*/  @P0 FFMA R5, R4, R5, R3 ;  /* 0x0000000504050223 */ /* 0x000fc80000000003 */
[----:B------:R-:W-:-:S04]  /*4530*/  @P0 FFMA R5, R5, R6, R4 ;  /* 0x0000000605050223 */ /* 0x000fc80000000004 */
[----:B------:R-:W-:-:S07]  /*4540*/  @P0 FMUL.FTZ R2, R5, 2.3283064365386962891e-10 ;  /* 0x2f80000005020820 */ /* 0x000fce0000410000 */
.L_x_91:
[----:B------:R-:W-:Y:S01]  /*4550*/  HFMA2 R3, -RZ, RZ, 0, 0 ;  /* 0x00000000ff037431 */ /* 0x000fe200000001ff */
[----:B------:R-:W-:Y:S01]  /*4560*/  MOV R12, R2 ;  /* 0x00000002000c7202 */ /* 0x000fe20000000f00 */
[----:B------:R-:W-:-:S04]  /*4570*/  IMAD.MOV.U32 R2, RZ, RZ, R7 ;  /* 0x000000ffff027224 */ /* 0x000fc800078e0007 */
[----:B------:R-:W-:Y:S05]  /*4580*/  RET.REL.NODEC R2 `(computeDeform) ;  /* 0xffffffb8029c7950 */ /* 0x000fea0003c3ffff */
.L_x_92:
[----:B------:R-:W-:-:S00]  /*4590*/  BRA `(.L_x_92) ;  /* 0xfffffffc00fc7947 */ /* 0x000fc0000383ffff */
[----:B------:R-:W-:-:S00]  /*45a0*/  NOP ;  /* 0x0000000000007918 */ /* 0x000fc00000000000 */
        /* <DEDUP_REMOVED lines=13> */
.L_x_93:


//--------------------- .nv.shared.computeDeform  --------------------------
	.section	.nv.shared.computeDeform,"aw",@nobits
	.sectionflags	@""
	.align	4
.nv.shared.computeDeform:
	.zero		3072


//--------------------- .nv.shared.reserved.0     --------------------------
	.section	.nv.shared.reserved.0,"aw",@nobits
	.weak		__nv_reservedSMEM_offset_0_alias
	.size		__nv_reservedSMEM_offset_0_alias, 0, 64
	.other		__nv_reservedSMEM_offset_0_alias,@"STO_CUDA_RESERVED_SHARED STV_DEFAULT"
__nv_reservedSMEM_offset_0_alias:
	.zero		0
	.zero		64


//--------------------- .nv.constant0.computeDeform --------------------------
	.section	.nv.constant0.computeDeform,"a",@progbits
	.sectionflags	@""
	.align	4
.nv.constant0.computeDeform:
	.zero		1160


//--------------------- SYMBOLS --------------------------

	.type		.nv.reservedSmem.offset0,@object
	.size		.nv.reservedSmem.offset0,0x4
	.type		.nv.reservedSmem.cap,@object
	.size		.nv.reservedSmem.cap,0x4
